	.headerflags	@"EF_CUDA_TEXMODE_UNIFIED EF_CUDA_64BIT_ADDRESS EF_CUDA_ACCELERATORS EF_CUDA_SM90 EF_CUDA_VIRTUAL_SM(EF_CUDA_SM90)"
	.elftype	@"ET_EXEC"


//--------------------- .nv.info                  --------------------------
	.section	.nv.info,"",@"SHT_CUDA_INFO"
	.align	4


	//----- nvinfo : EIATTR_REGCOUNT
	.align		4
        /*0000*/ 	.byte	0x04, 0x2f
        /*0002*/ 	.short	(.L_3 - .L_2)
	.align		4
.L_2:
        /*0004*/ 	.word	index@(triton_poi_fused__native_batch_norm_legit_no_training_relu_threshold_backward_17)
        /*0008*/ 	.word	0x00000036


	//----- nvinfo : EIATTR_MIN_STACK_SIZE
	.align		4
.L_3:
        /*000c*/ 	.byte	0x04, 0x12
        /*000e*/ 	.short	(.L_5 - .L_4)
	.align		4
.L_4:
        /*0010*/ 	.word	index@(triton_poi_fused__native_batch_norm_legit_no_training_relu_threshold_backward_17)
        /*0014*/ 	.word	0x00000000


	//----- nvinfo : EIATTR_FRAME_SIZE
	.align		4
.L_5:
        /*0018*/ 	.byte	0x04, 0x11
        /*001a*/ 	.short	(.L_7 - .L_6)
	.align		4
.L_6:
        /*001c*/ 	.word	index@(triton_poi_fused__native_batch_norm_legit_no_training_relu_threshold_backward_17)
        /*0020*/ 	.word	0x00000000


	//----- nvinfo : EIATTR_MIN_STACK_SIZE
	.align		4
.L_7:
        /*0024*/ 	.byte	0x04, 0x12
        /*0026*/ 	.short	(.L_9 - .L_8)
	.align		4
.L_8:
        /*0028*/ 	.word	index@(triton_poi_fused__native_batch_norm_legit_no_training_relu_threshold_backward_17)
        /*002c*/ 	.word	0x00000000
.L_9:


//--------------------- .nv.info.triton_poi_fused__native_batch_norm_legit_no_training_relu_threshold_backward_17 --------------------------
	.section	.nv.info.triton_poi_fused__native_batch_norm_legit_no_training_relu_threshold_backward_17,"",@"SHT_CUDA_INFO"
	.sectionflags	@""
	.align	4


	//----- nvinfo : EIATTR_CUDA_API_VERSION
	.align		4
        /*0000*/ 	.byte	0x04, 0x37
        /*0002*/ 	.short	(.L_11 - .L_10)
.L_10:
        /*0004*/ 	.word	0x0000007c


	//----- nvinfo : EIATTR_KPARAM_INFO
	.align		4
.L_11:
        /*0008*/ 	.byte	0x04, 0x17
        /*000a*/ 	.short	(.L_13 - .L_12)
.L_12:
        /*000c*/ 	.word	0x00000000
        /*0010*/ 	.short	0x0008
        /*0012*/ 	.short	0x003c
        /*0014*/ 	.byte	0x00, 0xf0, 0x11, 0x00


	//----- nvinfo : EIATTR_KPARAM_INFO
	.align		4
.L_13:
        /*0018*/ 	.byte	0x04, 0x17
        /*001a*/ 	.short	(.L_15 - .L_14)
.L_14:
        /*001c*/ 	.word	0x00000000
        /*0020*/ 	.short	0x0007
        /*0022*/ 	.short	0x0038
        /*0024*/ 	.byte	0x00, 0xf0, 0x11, 0x00


	//----- nvinfo : EIATTR_KPARAM_INFO
	.align		4
.L_15:
        /*0028*/ 	.byte	0x04, 0x17
        /*002a*/ 	.short	(.L_17 - .L_16)
.L_16:
        /*002c*/ 	.word	0x00000000
        /*0030*/ 	.short	0x0006
        /*0032*/ 	.short	0x0030
        /*0034*/ 	.byte	0x00, 0xf4, 0x21, 0x00


	//----- nvinfo : EIATTR_KPARAM_INFO
	.align		4
.L_17:
        /*0038*/ 	.byte	0x04, 0x17
        /*003a*/ 	.short	(.L_19 - .L_18)
.L_18:
        /*003c*/ 	.word	0x00000000
        /*0040*/ 	.short	0x0005
        /*0042*/ 	.short	0x0028
        /*0044*/ 	.byte	0x00, 0xf4, 0x21, 0x00


	//----- nvinfo : EIATTR_KPARAM_INFO
	.align		4
.L_19:
        /*0048*/ 	.byte	0x04, 0x17
        /*004a*/ 	.short	(.L_21 - .L_20)
.L_20:
        /*004c*/ 	.word	0x00000000
        /*0050*/ 	.short	0x0004
        /*0052*/ 	.short	0x0020
        /*0054*/ 	.byte	0x00, 0xf4, 0x21, 0x00


	//----- nvinfo : EIATTR_KPARAM_INFO
	.align		4
.L_21:
        /*0058*/ 	.byte	0x04, 0x17
        /*005a*/ 	.short	(.L_23 - .L_22)
.L_22:
        /*005c*/ 	.word	0x00000000
        /*0060*/ 	.short	0x0003
        /*0062*/ 	.short	0x0018
        /*0064*/ 	.byte	0x00, 0xf4, 0x21, 0x00


	//----- nvinfo : EIATTR_KPARAM_INFO
	.align		4
.L_23:
        /*0068*/ 	.byte	0x04, 0x17
        /*006a*/ 	.short	(.L_25 - .L_24)
.L_24:
        /*006c*/ 	.word	0x00000000
        /*0070*/ 	.short	0x0002
        /*0072*/ 	.short	0x0010
        /*0074*/ 	.byte	0x00, 0xf4, 0x21, 0x00


	//----- nvinfo : EIATTR_KPARAM_INFO
	.align		4
.L_25:
        /*0078*/ 	.byte	0x04, 0x17
        /*007a*/ 	.short	(.L_27 - .L_26)
.L_26:
        /*007c*/ 	.word	0x00000000
        /*0080*/ 	.short	0x0001
        /*0082*/ 	.short	0x0008
        /*0084*/ 	.byte	0x00, 0xf4, 0x21, 0x00


	//----- nvinfo : EIATTR_KPARAM_INFO
	.align		4
.L_27:
        /*0088*/ 	.byte	0x04, 0x17
        /*008a*/ 	.short	(.L_29 - .L_28)
.L_28:
        /*008c*/ 	.word	0x00000000
        /*0090*/ 	.short	0x0000
        /*0092*/ 	.short	0x0000
        /*0094*/ 	.byte	0x00, 0xf4, 0x21, 0x00


	//----- nvinfo : EIATTR_SPARSE_MMA_MASK
	.align		4
.L_29:
        /*0098*/ 	.byte	0x03, 0x50
        /*009a*/ 	.short	0x0000


	//----- nvinfo : EIATTR_MAXREG_COUNT
	.align		4
        /*009c*/ 	.byte	0x03, 0x1b
        /*009e*/ 	.short	0x00ff


	//----- nvinfo : EIATTR_EXIT_INSTR_OFFSETS
	.align		4
        /*00a0*/ 	.byte	0x04, 0x1c
        /*00a2*/ 	.short	(.L_31 - .L_30)


	//   ....[0]....
.L_30:
        /*00a4*/ 	.word	0x00001f80


	//   ....[1]....
        /*00a8*/ 	.word	0x00001fa0


	//----- nvinfo : EIATTR_REQNTID
	.align		4
.L_31:
        /*00ac*/ 	.byte	0x04, 0x10
        /*00ae*/ 	.short	(.L_33 - .L_32)
.L_32:
        /*00b0*/ 	.word	0x00000100
        /*00b4*/ 	.word	0x00000001
        /*00b8*/ 	.word	0x00000001


	//----- nvinfo : EIATTR_CBANK_PARAM_SIZE
	.align		4
.L_33:
        /*00bc*/ 	.byte	0x03, 0x19
        /*00be*/ 	.short	0x0040


	//----- nvinfo : EIATTR_PARAM_CBANK
	.align		4
        /*00c0*/ 	.byte	0x04, 0x0a
        /*00c2*/ 	.short	(.L_35 - .L_34)
	.align		4
.L_34:
        /*00c4*/ 	.word	index@(.nv.constant0.triton_poi_fused__native_batch_norm_legit_no_training_relu_threshold_backward_17)
        /*00c8*/ 	.short	0x0210
        /*00ca*/ 	.short	0x0040


	//----- nvinfo : EIATTR_SW_WAR
	.align		4
.L_35:
        /*00cc*/ 	.byte	0x04, 0x36
        /*00ce*/ 	.short	(.L_37 - .L_36)
.L_36:
        /*00d0*/ 	.word	0x00000008
.L_37:


//--------------------- .nv.callgraph             --------------------------
	.section	.nv.callgraph,"",@"SHT_CUDA_CALLGRAPH"
	.align	4
	.sectionentsize	8
	.align		4
        /*0000*/ 	.word	0x00000000
	.align		4
        /*0004*/ 	.word	0xffffffff
	.align		4
        /*0008*/ 	.word	0x00000000
	.align		4
        /*000c*/ 	.word	0xfffffffe
	.align		4
        /*0010*/ 	.word	0x00000000
	.align		4
        /*0014*/ 	.word	0xfffffffd
	.align		4
        /*0018*/ 	.word	0x00000000
	.align		4
        /*001c*/ 	.word	0xfffffffc


//--------------------- .nv.constant4             --------------------------
	.section	.nv.constant4,"a",@progbits
	.align	8
	.align		8
.nv.constant4:
        /*0000*/ 	.dword	_$_str
	.align		8
        /*0008*/ 	.dword	_$_str_$_2


//--------------------- .text.triton_poi_fused__native_batch_norm_legit_no_training_relu_threshold_backward_17 --------------------------
	.section	.text.triton_poi_fused__native_batch_norm_legit_no_training_relu_threshold_backward_17,"ax",@progbits
	.sectionflags	@"SHF_BARRIERS=1"
	.align	128
        .global         triton_poi_fused__native_batch_norm_legit_no_training_relu_threshold_backward_17
        .type           triton_poi_fused__native_batch_norm_legit_no_training_relu_threshold_backward_17,@function
        .size           triton_poi_fused__native_batch_norm_legit_no_training_relu_threshold_backward_17,(.L_x_1 - triton_poi_fused__native_batch_norm_legit_no_training_relu_threshold_backward_17)
        .other          triton_poi_fused__native_batch_norm_legit_no_training_relu_threshold_backward_17,@"STO_CUDA_ENTRY STV_DEFAULT"
triton_poi_fused__native_batch_norm_legit_no_training_relu_threshold_backward_17:
.text.triton_poi_fused__native_batch_norm_legit_no_training_relu_threshold_backward_17:
[----:B------:R-:W0:Y:S01]  /*0000*/  LDC R1, c[0x0][0x28] ;  /* 0x00000a00ff017b82 */ /* 0x000e220000000800 */
[----:B------:R-:W1:Y:S07]  /*0010*/  S2R R0, SR_CTAID.Y ;  /* 0x0000000000007919 */ /* 0x000e6e0000002600 */
[----:B------:R-:W2:Y:S01]  /*0020*/  LDC.64 R42, c[0x0][0x220] ;  /* 0x00008800ff2a7b82 */ /* 0x000ea20000000a00 */
[----:B------:R-:W-:Y:S01]  /*0030*/  ULDC.64 UR6, c[0x0][0x208] ;  /* 0x0000820000067ab9 */ /* 0x000fe20000000a00 */
[----:B------:R-:W3:Y:S01]  /*0040*/  S2R R32, SR_TID.X ;  /* 0x0000000000207919 */ /* 0x000ee20000002100 */
[----:B------:R-:W4:Y:S05]  /*0050*/  S2R R5, SR_CTAID.X ;  /* 0x0000000000057919 */ /* 0x000f2a0000002500 */
[----:B------:R-:W5:Y:S08]  /*0060*/  LDC.64 R44, c[0x0][0x218] ;  /* 0x00008600ff2c7b82 */ /* 0x000f700000000a00 */
[----:B------:R-:W4:Y:S01]  /*0070*/  LDC.64 R46, c[0x0][0x210] ;  /* 0x00008400ff2e7b82 */ /* 0x000f220000000a00 */
[----:B------:R-:W-:-:S02]  /*0080*/  CS2R R20, SRZ ;  /* 0x0000000000147805 */ /* 0x000fc4000001ff00 */
[----:B------:R-:W-:Y:S02]  /*0090*/  CS2R R22, SRZ ;  /* 0x0000000000167805 */ /* 0x000fe4000001ff00 */
[----:B------:R-:W-:Y:S02]  /*00a0*/  CS2R R8, SRZ ;  /* 0x0000000000087805 */ /* 0x000fe4000001ff00 */
[----:B------:R-:W-:Y:S01]  /*00b0*/  CS2R R10, SRZ ;  /* 0x00000000000a7805 */ /* 0x000fe2000001ff00 */
[----:B------:R-:W-:Y:S01]  /*00c0*/  IMAD.MOV.U32 R34, RZ, RZ, 0x3e800000 ;  /* 0x3e800000ff227424 */ /* 0x000fe200078e00ff */
[----:B------:R-:W5:Y:S01]  /*00d0*/  LDC.64 R50, c[0x0][0x228] ;  /* 0x00008a00ff327b82 */ /* 0x000f620000000a00 */
[----:B-1----:R-:W-:Y:S01]  /*00e0*/  IMAD.SHL.U32 R33, R0, 0x40, RZ ;  /* 0x0000004000217824 */ /* 0x002fe200078e00ff */
[----:B------:R-:W-:Y:S01]  /*00f0*/  SHF.R.S32.HI R37, RZ, 0x19, R0 ;  /* 0x00000019ff257819 */ /* 0x000fe20000011400 */
[----:B---3--:R-:W-:-:S05]  /*0100*/  IMAD.SHL.U32 R38, R32, 0x10, RZ ;  /* 0x0000001020267824 */ /* 0x008fca00078e00ff */
[----:B------:R-:W-:-:S04]  /*0110*/  LOP3.LUT R38, R33, 0x30, R38, 0xf8, !PT ;  /* 0x0000003021267812 */ /* 0x000fc800078ef826 */
[----:B------:R-:W-:-:S04]  /*0120*/  SHF.R.S32.HI R3, RZ, 0x1f, R38 ;  /* 0x0000001fff037819 */ /* 0x000fc80000011426 */
[----:B------:R-:W-:-:S04]  /*0130*/  LEA.HI R4, R3, R38, RZ, 0x9 ;  /* 0x0000002603047211 */ /* 0x000fc800078f48ff */
[----:B------:R-:W-:-:S05]  /*0140*/  LOP3.LUT R31, R4, 0xfffffe00, RZ, 0xc0, !PT ;  /* 0xfffffe00041f7812 */ /* 0x000fca00078ec0ff */
[----:B------:R-:W-:Y:S01]  /*0150*/  IMAD.IADD R31, R38, 0x1, -R31 ;  /* 0x00000001261f7824 */ /* 0x000fe200078e0a1f */
[----:B------:R-:W-:-:S03]  /*0160*/  SGXT R37, R37, 0x1 ;  /* 0x000000012525781a */ /* 0x000fc60000000200 */
[----:B--2---:R-:W-:Y:S01]  /*0170*/  IMAD.WIDE R16, R31, 0x4, R42 ;  /* 0x000000041f107825 */ /* 0x004fe200078e022a */
[----:B------:R-:W-:-:S04]  /*0180*/  LOP3.LUT R0, R38, 0x4, RZ, 0xfc, !PT ;  /* 0x0000000426007812 */ /* 0x000fc800078efcff */
[----:B------:R-:W-:Y:S01]  /*0190*/  LEA.HI R2, R37, R0, RZ, 0x9 ;  /* 0x0000000025027211 */ /* 0x000fe200078f48ff */
[----:B------:R-:W2:Y:S01]  /*01a0*/  LDG.E.EL.128 R16, desc[UR6][R16.64] ;  /* 0x0000000610107981 */ /* 0x000ea2000c2e1d00 */
[----:B------:R-:W-:Y:S01]  /*01b0*/  IMAD.SHL.U32 R4, R4, 0x40, RZ ;  /* 0x0000004004047824 */ /* 0x000fe200078e00ff */
[----:B------:R-:W-:Y:S02]  /*01c0*/  SHF.R.U32.HI R3, RZ, 0x2, R32 ;  /* 0x00000002ff037819 */ /* 0x000fe40000011620 */
[----:B------:R-:W-:Y:S01]  /*01d0*/  LOP3.LUT R29, R2, 0xfffffe00, RZ, 0xc0, !PT ;  /* 0xfffffe00021d7812 */ /* 0x000fe200078ec0ff */
[----:B----4-:R-:W-:Y:S01]  /*01e0*/  IMAD.SHL.U32 R2, R5, 0x40, RZ ;  /* 0x0000004005027824 */ /* 0x010fe200078e00ff */
[----:B------:R-:W-:Y:S02]  /*01f0*/  LOP3.LUT R35, R4, 0xffff8000, RZ, 0xc0, !PT ;  /* 0xffff800004237812 */ /* 0x000fe400078ec0ff */
[----:B------:R-:W-:Y:S01]  /*0200*/  SGXT.U32 R3, R3, 0x6 ;  /* 0x000000060303781a */ /* 0x000fe20000000000 */
[----:B------:R-:W-:-:S03]  /*0210*/  IMAD.IADD R29, R0, 0x1, -R29 ;  /* 0x00000001001d7824 */ /* 0x000fc600078e0a1d */
[----:B------:R-:W-:Y:S01]  /*0220*/  LOP3.LUT R0, R2, R3, RZ, 0xfc, !PT ;  /* 0x0000000302007212 */ /* 0x000fe200078efcff */
[----:B------:R-:W-:-:S03]  /*0230*/  IMAD.WIDE R4, R29, 0x4, R42 ;  /* 0x000000041d047825 */ /* 0x000fc600078e022a */
[C---:B------:R-:W-:Y:S01]  /*0240*/  ISETP.GE.AND P0, PT, R0.reuse, 0x40, PT ;  /* 0x000000400000780c */ /* 0x040fe20003f06270 */
[----:B------:R-:W-:Y:S02]  /*0250*/  IMAD R35, R0, 0x200, R35 ;  /* 0x0000020000237824 */ /* 0x000fe400078e0223 */
[----:B------:R-:W3:Y:S01]  /*0260*/  LDG.E.EL.128 R4, desc[UR6][R4.64] ;  /* 0x0000000604047981 */ /* 0x000ee2000c2e1d00 */
[----:B-----5:R-:W-:-:S04]  /*0270*/  IMAD.WIDE R24, R31, 0x4, R44 ;  /* 0x000000041f187825 */ /* 0x020fc800078e022c */
[----:B------:R-:W-:Y:S02]  /*0280*/  IMAD.IADD R0, R31, 0x1, R35 ;  /* 0x000000011f007824 */ /* 0x000fe400078e0223 */
[----:B------:R-:W4:Y:S02]  /*0290*/  LDG.E.EL.128 R24, desc[UR6][R24.64] ;  /* 0x0000000618187981 */ /* 0x000f24000c2e1d00 */
[----:B0-----:R-:W-:-:S05]  /*02a0*/  IMAD.WIDE R48, R0, 0x4, R46 ;  /* 0x0000000400307825 */ /* 0x001fca00078e022e */
[----:B------:R0:W4:Y:S01]  /*02b0*/  @!P0 LDG.E.EL.128 R20, desc[UR6][R48.64] ;  /* 0x0000000630148981 */ /* 0x000122000c2e1d00 */
[C---:B------:R-:W-:Y:S02]  /*02c0*/  IMAD.IADD R41, R29.reuse, 0x1, R35 ;  /* 0x000000011d297824 */ /* 0x040fe400078e0223 */
[----:B------:R-:W-:-:S04]  /*02d0*/  IMAD.WIDE R12, R29, 0x4, R44 ;  /* 0x000000041d0c7825 */ /* 0x000fc800078e022c */
[----:B------:R-:W-:Y:S02]  /*02e0*/  IMAD.WIDE R40, R41, 0x4, R46 ;  /* 0x0000000429287825 */ /* 0x000fe400078e022e */
[----:B------:R-:W5:Y:S01]  /*02f0*/  LDG.E.EL.128 R12, desc[UR6][R12.64] ;  /* 0x000000060c0c7981 */ /* 0x000f62000c2e1d00 */
[----:B0-----:R-:W0:Y:S03]  /*0300*/  LDC.64 R48, c[0x0][0x230] ;  /* 0x00008c00ff307b82 */ /* 0x001e260000000a00 */
[----:B------:R1:W5:Y:S01]  /*0310*/  @!P0 LDG.E.EL.128 R8, desc[UR6][R40.64] ;  /* 0x0000000628088981 */ /* 0x000362000c2e1d00 */
[----:B--2---:R-:W-:Y:S01]  /*0320*/  FADD R28, R16, 9.9999997473787516356e-06 ;  /* 0x3727c5ac101c7421 */ /* 0x004fe20000000000 */
[----:B------:R-:W-:Y:S01]  /*0330*/  FADD R16, R17, 9.9999997473787516356e-06 ;  /* 0x3727c5ac11107421 */ /* 0x000fe20000000000 */
[----:B------:R-:W-:-:S04]  /*0340*/  FADD R17, R18, 9.9999997473787516356e-06 ;  /* 0x3727c5ac12117421 */ /* 0x000fc80000000000 */
[----:B------:R-:W2:Y:S08]  /*0350*/  MUFU.SQRT R28, R28 ;  /* 0x0000001c001c7308 */ /* 0x000eb00000002000 */
[----:B------:R-:W0:Y:S01]  /*0360*/  MUFU.SQRT R16, R16 ;  /* 0x0000001000107308 */ /* 0x000e220000002000 */
[----:B------:R-:W-:-:S07]  /*0370*/  FADD R19, R19, 9.9999997473787516356e-06 ;  /* 0x3727c5ac13137421 */ /* 0x000fce0000000000 */
[----:B------:R-:W1:Y:S01]  /*0380*/  MUFU.SQRT R17, R17 ;  /* 0x0000001100117308 */ /* 0x000e620000002000 */
[----:B---3--:R-:W-:Y:S01]  /*0390*/  FADD R7, R7, 9.9999997473787516356e-06 ;  /* 0x3727c5ac07077421 */ /* 0x008fe20000000000 */
[----:B--2---:R-:W-:Y:S02]  /*03a0*/  FSETP.GT.AND P1, PT, R28, 8.50705917302346158658e+37, PT ;  /* 0x7e8000001c00780b */ /* 0x004fe40003f24000 */
[----:B0-----:R-:W-:-:S04]  /*03b0*/  FSETP.GT.AND P5, PT, R16, 8.50705917302346158658e+37, PT ;  /* 0x7e8000001000780b */ /* 0x001fc80003fa4000 */
[----:B------:R0:W2:Y:S01]  /*03c0*/  MUFU.SQRT R18, R19 ;  /* 0x0000001300127308 */ /* 0x0000a20000002000 */
[----:B------:R-:W-:Y:S02]  /*03d0*/  FSETP.GEU.AND P6, PT, R28, 1.175494350822287508e-38, PT ;  /* 0x008000001c00780b */ /* 0x000fe40003fce000 */
[----:B------:R-:W-:Y:S02]  /*03e0*/  FSETP.GEU.AND P3, PT, R16, 1.175494350822287508e-38, PT ;  /* 0x008000001000780b */ /* 0x000fe40003f6e000 */
[----:B-1----:R-:W-:-:S03]  /*03f0*/  FSETP.GT.AND P4, PT, R17, 8.50705917302346158658e+37, PT ;  /* 0x7e8000001100780b */ /* 0x002fc60003f84000 */
[----:B------:R-:W1:Y:S01]  /*0400*/  MUFU.SQRT R7, R7 ;  /* 0x0000000700077308 */ /* 0x000e620000002000 */
[----:B------:R-:W-:Y:S01]  /*0410*/  FSETP.GEU.AND P2, PT, R17, 1.175494350822287508e-38, PT ;  /* 0x008000001100780b */ /* 0x000fe20003f4e000 */
[----:B------:R-:W-:Y:S01]  /*0420*/  @P1 FMUL R28, R28, 0.25 ;  /* 0x3e8000001c1c1820 */ /* 0x000fe20000400000 */
[----:B------:R-:W-:Y:S01]  /*0430*/  FSEL R41, R34, 1, P1 ;  /* 0x3f80000022297808 */ /* 0x000fe20000800000 */
[----:B------:R-:W-:Y:S01]  /*0440*/  @P5 FMUL R16, R16, 0.25 ;  /* 0x3e80000010105820 */ /* 0x000fe20000400000 */
[----:B0-----:R-:W-:Y:S01]  /*0450*/  FSEL R19, R34, 1, P5 ;  /* 0x3f80000022137808 */ /* 0x001fe20002800000 */
[----:B----4-:R-:W-:Y:S01]  /*0460*/  FADD R20, -R24, R20 ;  /* 0x0000001418147221 */ /* 0x010fe20000000100 */
[----:B--2---:R-:W-:Y:S01]  /*0470*/  FSETP.GT.AND P1, PT, R18, 8.50705917302346158658e+37, PT ;  /* 0x7e8000001200780b */ /* 0x004fe20003f24000 */
[----:B------:R-:W-:Y:S01]  /*0480*/  @!P6 FMUL R28, R28, 16777216 ;  /* 0x4b8000001c1ce820 */ /* 0x000fe20000400000 */
[----:B------:R-:W-:Y:S01]  /*0490*/  FSEL R24, R34, 1, P4 ;  /* 0x3f80000022187808 */ /* 0x000fe20002000000 */
[----:B------:R-:W-:Y:S01]  /*04a0*/  @!P3 FMUL R16, R16, 16777216 ;  /* 0x4b8000001010b820 */ /* 0x000fe20000400000 */
[----:B------:R-:W-:Y:S01]  /*04b0*/  @!P6 FMUL R41, R41, 16777216 ;  /* 0x4b8000002929e820 */ /* 0x000fe20000400000 */
[----:B------:R-:W-:Y:S01]  /*04c0*/  @P4 FMUL R17, R17, 0.25 ;  /* 0x3e80000011114820 */ /* 0x000fe20000400000 */
[----:B------:R-:W-:Y:S01]  /*04d0*/  @!P3 FMUL R19, R19, 16777216 ;  /* 0x4b8000001313b820 */ /* 0x000fe20000400000 */
[----:B------:R-:W-:-:S02]  /*04e0*/  FSETP.GEU.AND P6, PT, R18, 1.175494350822287508e-38, PT ;  /* 0x008000001200780b */ /* 0x000fc40003fce000 */
[----:B-1----:R-:W-:Y:S01]  /*04f0*/  FSETP.GT.AND P3, PT, R7, 8.50705917302346158658e+37, PT ;  /* 0x7e8000000700780b */ /* 0x002fe20003f64000 */
[----:B------:R-:W-:Y:S01]  /*0500*/  @!P2 FMUL R17, R17, 16777216 ;  /* 0x4b8000001111a820 */ /* 0x000fe20000400000 */
[----:B------:R-:W-:Y:S01]  /*0510*/  @!P2 FMUL R24, R24, 16777216 ;  /* 0x4b8000001818a820 */ /* 0x000fe20000400000 */
[----:B------:R-:W-:Y:S01]  /*0520*/  FSETP.GEU.AND P2, PT, R7, 1.175494350822287508e-38, PT ;  /* 0x008000000700780b */ /* 0x000fe20003f4e000 */
[----:B------:R-:W-:Y:S01]  /*0530*/  @P1 FMUL R18, R18, 0.25 ;  /* 0x3e80000012121820 */ /* 0x000fe20000400000 */
[----:B------:R-:W0:Y:S06]  /*0540*/  MUFU.RCP R28, R28 ;  /* 0x0000001c001c7308 */ /* 0x000e2c0000001000 */
[----:B------:R-:W-:-:S02]  /*0550*/  @!P6 FMUL R18, R18, 16777216 ;  /* 0x4b8000001212e820 */ /* 0x000fc40000400000 */
[----:B------:R-:W1:Y:S01]  /*0560*/  MUFU.RCP R16, R16 ;  /* 0x0000001000107308 */ /* 0x000e620000001000 */
[----:B------:R-:W-:-:S04]  /*0570*/  @P3 FMUL R7, R7, 0.25 ;  /* 0x3e80000007073820 */ /* 0x000fc80000400000 */
[----:B------:R-:W-:-:S03]  /*0580*/  @!P2 FMUL R7, R7, 16777216 ;  /* 0x4b8000000707a820 */ /* 0x000fc60000400000 */
[----:B------:R-:W2:Y:S08]  /*0590*/  MUFU.RCP R36, R18 ;  /* 0x0000001200247308 */ /* 0x000eb00000001000 */
[----:B------:R3:W4:Y:S01]  /*05a0*/  MUFU.RCP R39, R17 ;  /* 0x0000001100277308 */ /* 0x0007220000001000 */
[----:B------:R-:W-:Y:S01]  /*05b0*/  FADD R21, -R25, R21 ;  /* 0x0000001519157221 */ /* 0x000fe20000000100 */
[----:B0-----:R-:W-:Y:S01]  /*05c0*/  FMUL R41, R28, R41 ;  /* 0x000000291c297220 */ /* 0x001fe20000400000 */
[----:B-1----:R-:W-:-:S05]  /*05d0*/  FMUL R16, R16, R19 ;  /* 0x0000001310107220 */ /* 0x002fca0000400000 */
[----:B------:R-:W0:Y:S01]  /*05e0*/  MUFU.RCP R7, R7 ;  /* 0x0000000700077308 */ /* 0x000e220000001000 */
[C---:B---3--:R-:W-:Y:S02]  /*05f0*/  FSEL R17, R34.reuse, 1, P1 ;  /* 0x3f80000022117808 */ /* 0x048fe40000800000 */
[----:B------:R-:W-:-:S03]  /*0600*/  FSEL R18, R34, 1, P3 ;  /* 0x3f80000022127808 */ /* 0x000fc60001800000 */
[----:B------:R-:W-:Y:S01]  /*0610*/  @!P6 FMUL R17, R17, 16777216 ;  /* 0x4b8000001111e820 */ /* 0x000fe20000400000 */
[----:B------:R-:W-:Y:S01]  /*0620*/  FMUL R41, R41, R20 ;  /* 0x0000001429297220 */ /* 0x000fe20000400000 */
[----:B------:R-:W-:Y:S01]  /*0630*/  FMUL R40, R16, R21 ;  /* 0x0000001510287220 */ /* 0x000fe20000400000 */
[----:B------:R-:W-:Y:S01]  /*0640*/  FADD R23, -R27, R23 ;  /* 0x000000171b177221 */ /* 0x000fe20000000100 */
[----:B--2---:R-:W-:Y:S01]  /*0650*/  FMUL R36, R36, R17 ;  /* 0x0000001124247220 */ /* 0x004fe20000400000 */
[----:B------:R-:W-:Y:S01]  /*0660*/  FADD R22, -R26, R22 ;  /* 0x000000161a167221 */ /* 0x000fe20000000100 */
[----:B------:R-:W-:-:S04]  /*0670*/  IMAD.WIDE R16, R31, 0x4, R50 ;  /* 0x000000041f107825 */ /* 0x000fc800078e0232 */
[----:B------:R-:W-:Y:S01]  /*0680*/  @!P2 FMUL R18, R18, 16777216 ;  /* 0x4b8000001212a820 */ /* 0x000fe20000400000 */
[----:B----4-:R-:W-:Y:S01]  /*0690*/  FMUL R39, R39, R24 ;  /* 0x0000001827277220 */ /* 0x010fe20000400000 */
[----:B------:R-:W-:-:S04]  /*06a0*/  IMAD.WIDE R20, R31, 0x4, R48 ;  /* 0x000000041f147825 */ /* 0x000fc800078e0230 */
[----:B-----5:R-:W-:Y:S01]  /*06b0*/  FADD R10, -R14, R10 ;  /* 0x0000000a0e0a7221 */ /* 0x020fe20000000100 */
[----:B------:R-:W-:Y:S01]  /*06c0*/  FMUL R39, R39, R22 ;  /* 0x0000001627277220 */ /* 0x000fe20000400000 */
[----:B------:R-:W-:Y:S01]  /*06d0*/  FMUL R36, R36, R23 ;  /* 0x0000001724247220 */ /* 0x000fe20000400000 */
[----:B0-----:R-:W-:Y:S02]  /*06e0*/  FMUL R14, R7, R18 ;  /* 0x00000012070e7220 */ /* 0x001fe40000400000 */
[----:B------:R-:W2:Y:S04]  /*06f0*/  LDG.E.EL.128 R16, desc[UR6][R16.64] ;  /* 0x0000000610107981 */ /* 0x000ea8000c2e1d00 */
[----:B------:R-:W2:Y:S01]  /*0700*/  LDG.E.EL.128 R20, desc[UR6][R20.64] ;  /* 0x0000000614147981 */ /* 0x000ea2000c2e1d00 */
[----:B------:R-:W-:-:S04]  /*0710*/  IMAD.WIDE R24, R29, 0x4, R50 ;  /* 0x000000041d187825 */ /* 0x000fc800078e0232 */
[----:B------:R-:W-:Y:S02]  /*0720*/  IMAD.WIDE R28, R29, 0x4, R48 ;  /* 0x000000041d1c7825 */ /* 0x000fe400078e0230 */
[----:B------:R-:W3:Y:S04]  /*0730*/  LDG.E.EL.128 R24, desc[UR6][R24.64] ;  /* 0x0000000618187981 */ /* 0x000ee8000c2e1d00 */
[----:B------:R-:W3:Y:S01]  /*0740*/  LDG.E.EL.128 R28, desc[UR6][R28.64] ;  /* 0x000000061c1c7981 */ /* 0x000ee2000c2e1d00 */
[----:B------:R-:W-:-:S04]  /*0750*/  FADD R6, R6, 9.9999997473787516356e-06 ;  /* 0x3727c5ac06067421 */ /* 0x000fc80000000000 */
[----:B------:R-:W0:Y:S02]  /*0760*/  MUFU.SQRT R7, R6 ;  /* 0x0000000600077308 */ /* 0x000e240000002000 */
[C---:B0-----:R-:W-:Y:S02]  /*0770*/  FSETP.GT.AND P1, PT, R7.reuse, 8.50705917302346158658e+37, PT ;  /* 0x7e8000000700780b */ /* 0x041fe40003f24000 */
[----:B------:R-:W-:-:S11]  /*0780*/  FSETP.GEU.AND P2, PT, R7, 1.175494350822287508e-38, PT ;  /* 0x008000000700780b */ /* 0x000fd60003f4e000 */
[----:B------:R-:W-:-:S04]  /*0790*/  @P1 FMUL R7, R7, 0.25 ;  /* 0x3e80000007071820 */ /* 0x000fc80000400000 */
[----:B------:R-:W-:Y:S01]  /*07a0*/  @!P2 FMUL R7, R7, 16777216 ;  /* 0x4b8000000707a820 */ /* 0x000fe20000400000 */
[----:B------:R-:W-:-:S05]  /*07b0*/  FADD R11, -R15, R11 ;  /* 0x0000000b0f0b7221 */ /* 0x000fca0000000100 */
[----:B------:R-:W0:Y:S01]  /*07c0*/  MUFU.RCP R7, R7 ;  /* 0x0000000700077308 */ /* 0x000e220000001000 */
[----:B------:R-:W-:Y:S01]  /*07d0*/  FADD R9, -R13, R9 ;  /* 0x000000090d097221 */ /* 0x000fe20000000100 */
[----:B--2---:R-:W-:Y:S01]  /*07e0*/  FFMA R41, R16, R41, R20 ;  /* 0x0000002910297223 */ /* 0x004fe20000000014 */
[----:B------:R-:W-:Y:S01]  /*07f0*/  FMUL R16, R14, R11 ;  /* 0x0000000b0e107220 */ /* 0x000fe20000400000 */
[----:B------:R-:W-:-:S05]  /*0800*/  FSEL R14, R34, 1, P1 ;  /* 0x3f800000220e7808 */ /* 0x000fca0000800000 */
[----:B------:R-:W-:-:S04]  /*0810*/  @!P2 FMUL R14, R14, 16777216 ;  /* 0x4b8000000e0ea820 */ /* 0x000fc80000400000 */
[----:B0-----:R-:W-:-:S04]  /*0820*/  FMUL R11, R7, R14 ;  /* 0x0000000e070b7220 */ /* 0x001fc80000400000 */
[----:B------:R-:W-:Y:S01]  /*0830*/  FMUL R11, R11, R10 ;  /* 0x0000000a0b0b7220 */ /* 0x000fe20000400000 */
[----:B------:R-:W-:-:S06]  /*0840*/  FADD R10, R5, 9.9999997473787516356e-06 ;  /* 0x3727c5ac050a7421 */ /* 0x000fcc0000000000 */
[----:B------:R-:W0:Y:S01]  /*0850*/  MUFU.SQRT R10, R10 ;  /* 0x0000000a000a7308 */ /* 0x000e220000002000 */
[----:B------:R-:W-:Y:S01]  /*0860*/  FFMA R40, R17, R40, R21 ;  /* 0x0000002811287223 */ /* 0x000fe20000000015 */
[----:B------:R-:W-:-:S06]  /*0870*/  FADD R21, R4, 9.9999997473787516356e-06 ;  /* 0x3727c5ac04157421 */ /* 0x000fcc0000000000 */
[----:B------:R-:W1:Y:S01]  /*0880*/  MUFU.SQRT R21, R21 ;  /* 0x0000001500157308 */ /* 0x000e620000002000 */
[C---:B0-----:R-:W-:Y:S02]  /*0890*/  FSETP.GT.AND P2, PT, R10.reuse, 8.50705917302346158658e+37, PT ;  /* 0x7e8000000a00780b */ /* 0x041fe40003f44000 */
[----:B------:R-:W-:Y:S02]  /*08a0*/  FSETP.GEU.AND P4, PT, R10, 1.175494350822287508e-38, PT ;  /* 0x008000000a00780b */ /* 0x000fe40003f8e000 */
[----:B-1----:R-:W-:-:S09]  /*08b0*/  FSETP.GT.AND P1, PT, R21, 8.50705917302346158658e+37, PT ;  /* 0x7e8000001500780b */ /* 0x002fd20003f24000 */
[----:B------:R-:W-:Y:S01]  /*08c0*/  @P2 FMUL R10, R10, 0.25 ;  /* 0x3e8000000a0a2820 */ /* 0x000fe20000400000 */
[----:B------:R-:W-:Y:S01]  /*08d0*/  FSETP.GEU.AND P3, PT, R21, 1.175494350822287508e-38, PT ;  /* 0x008000001500780b */ /* 0x000fe20003f6e000 */
[----:B---3--:R-:W-:Y:S02]  /*08e0*/  FFMA R31, R27, R16, R31 ;  /* 0x000000101b1f7223 */ /* 0x008fe4000000001f */
[----:B------:R-:W-:Y:S01]  /*08f0*/  @!P4 FMUL R10, R10, 16777216 ;  /* 0x4b8000000a0ac820 */ /* 0x000fe20000400000 */
[----:B------:R-:W-:-:S04]  /*0900*/  LOP3.LUT R16, R38, 0x8, RZ, 0xfc, !PT ;  /* 0x0000000826107812 */ /* 0x000fc800078efcff */
[----:B------:R-:W-:Y:S01]  /*0910*/  LEA.HI R6, R37, R16, RZ, 0x9 ;  /* 0x0000001025067211 */ /* 0x000fe200078f48ff */
[----:B------:R-:W0:Y:S01]  /*0920*/  MUFU.RCP R10, R10 ;  /* 0x0000000a000a7308 */ /* 0x000e220000001000 */
[----:B------:R-:W-:Y:S01]  /*0930*/  @P1 FMUL R21, R21, 0.25 ;  /* 0x3e80000015151820 */ /* 0x000fe20000400000 */
[----:B------:R-:W-:Y:S01]  /*0940*/  FFMA R30, R26, R11, R30 ;  /* 0x0000000b1a1e7223 */ /* 0x000fe2000000001e */
[----:B------:R-:W-:Y:S02]  /*0950*/  LOP3.LUT R5, R6, 0xfffffe00, RZ, 0xc0, !PT ;  /* 0xfffffe0006057812 */ /* 0x000fe400078ec0ff */
[----:B------:R-:W-:Y:S01]  /*0960*/  FSEL R11, R34, 1, P2 ;  /* 0x3f800000220b7808 */ /* 0x000fe20001000000 */
[----:B------:R-:W-:Y:S01]  /*0970*/  @!P3 FMUL R21, R21, 16777216 ;  /* 0x4b8000001515b820 */ /* 0x000fe20000400000 */
[----:B------:R-:W-:Y:S01]  /*0980*/  FFMA R39, R18, R39, R22 ;  /* 0x0000002712277223 */ /* 0x000fe20000000016 */
[----:B------:R-:W-:Y:S02]  /*0990*/  IMAD.IADD R16, R16, 0x1, -R5 ;  /* 0x0000000110107824 */ /* 0x000fe400078e0a05 */
[----:B------:R-:W1:Y:S01]  /*09a0*/  MUFU.RCP R18, R21 ;  /* 0x0000001500127308 */ /* 0x000e620000001000 */
[----:B------:R-:W-:Y:S01]  /*09b0*/  @!P4 FMUL R11, R11, 16777216 ;  /* 0x4b8000000b0bc820 */ /* 0x000fe20000400000 */
[----:B------:R-:W-:Y:S01]  /*09c0*/  IMAD.IADD R15, R16, 0x1, R35 ;  /* 0x00000001100f7824 */ /* 0x000fe200078e0223 */
[----:B------:R-:W-:-:S02]  /*09d0*/  CS2R R4, SRZ ;  /* 0x0000000000047805 */ /* 0x000fc4000001ff00 */
[----:B0-----:R-:W-:Y:S01]  /*09e0*/  FMUL R20, R10, R11 ;  /* 0x0000000b0a147220 */ /* 0x001fe20000400000 */
[----:B------:R-:W-:Y:S02]  /*09f0*/  FSEL R11, R34, 1, P1 ;  /* 0x3f800000220b7808 */ /* 0x000fe40000800000 */
[----:B------:R-:W-:Y:S01]  /*0a00*/  CS2R R6, SRZ ;  /* 0x0000000000067805 */ /* 0x000fe2000001ff00 */
[----:B------:R-:W-:-:S04]  /*0a10*/  IMAD.WIDE R14, R15, 0x4, R46 ;  /* 0x000000040f0e7825 */ /* 0x000fc800078e022e */
[----:B------:R-:W-:Y:S01]  /*0a20*/  FFMA R36, R19, R36, R23 ;  /* 0x0000002413247223 */ /* 0x000fe20000000017 */
[----:B------:R-:W-:Y:S01]  /*0a30*/  FADD R19, -R12, R8 ;  /* 0x000000080c137221 */ /* 0x000fe20000000100 */
[----:B------:R-:W-:Y:S01]  /*0a40*/  FMUL R20, R20, R9 ;  /* 0x0000000914147220 */ /* 0x000fe20000400000 */
[----:B------:R-:W-:Y:S01]  /*0a50*/  @!P3 FMUL R11, R11, 16777216 ;  /* 0x4b8000000b0bb820 */ /* 0x000fe20000400000 */
[----:B------:R-:W-:Y:S01]  /*0a60*/  IMAD.WIDE R8, R16, 0x4, R42 ;  /* 0x0000000410087825 */ /* 0x000fe200078e022a */
[----:B------:R0:W2:Y:S03]  /*0a70*/  @!P0 LDG.E.EL.128 R4, desc[UR6][R14.64] ;  /* 0x000000060e048981 */ /* 0x0000a6000c2e1d00 */
[----:B-1----:R-:W-:Y:S02]  /*0a80*/  FMUL R18, R18, R11 ;  /* 0x0000000b12127220 */ /* 0x002fe40000400000 */
[----:B------:R-:W3:Y:S01]  /*0a90*/  LDG.E.EL.128 R8, desc[UR6][R8.64] ;  /* 0x0000000608087981 */ /* 0x000ee2000c2e1d00 */
[----:B0-----:R-:W-:-:S06]  /*0aa0*/  IMAD.WIDE R14, R16, 0x4, R44 ;  /* 0x00000004100e7825 */ /* 0x001fcc00078e022c */
[----:B------:R-:W2:Y:S01]  /*0ab0*/  LDG.E.EL.128 R12, desc[UR6][R14.64] ;  /* 0x000000060e0c7981 */ /* 0x000ea2000c2e1d00 */
[----:B------:R-:W-:-:S04]  /*0ac0*/  LOP3.LUT R38, R38, 0xc, RZ, 0xfc, !PT ;  /* 0x0000000c26267812 */ /* 0x000fc800078efcff */
[----:B------:R-:W-:-:S04]  /*0ad0*/  LEA.HI R37, R37, R38, RZ, 0x9 ;  /* 0x0000002625257211 */ /* 0x000fc800078f48ff */
[----:B------:R-:W-:Y:S01]  /*0ae0*/  LOP3.LUT R17, R37, 0xfffffe00, RZ, 0xc0, !PT ;  /* 0xfffffe0025117812 */ /* 0x000fe200078ec0ff */
[----:B------:R-:W-:-:S04]  /*0af0*/  FMUL R23, R18, R19 ;  /* 0x0000001312177220 */ /* 0x000fc80000400000 */
[----:B------:R-:W-:-:S04]  /*0b00*/  IMAD.IADD R17, R38, 0x1, -R17 ;  /* 0x0000000126117824 */ /* 0x000fc800078e0a11 */
[----:B------:R-:W-:Y:S02]  /*0b10*/  IMAD.IADD R19, R17, 0x1, R35 ;  /* 0x0000000111137824 */ /* 0x000fe400078e0223 */
[----:B------:R-:W-:Y:S01]  /*0b20*/  FFMA R37, R25, R20, R29 ;  /* 0x0000001419257223 */ /* 0x000fe2000000001d */
[----:B------:R-:W-:Y:S01]  /*0b30*/  FFMA R35, R24, R23, R28 ;  /* 0x0000001718237223 */ /* 0x000fe2000000001c */
[----:B------:R-:W-:-:S04]  /*0b40*/  IMAD.WIDE R20, R16, 0x4, R48 ;  /* 0x0000000410147825 */ /* 0x000fc800078e0230 */
[----:B------:R-:W-:Y:S02]  /*0b50*/  IMAD.WIDE R46, R19, 0x4, R46 ;  /* 0x00000004132e7825 */ /* 0x000fe400078e022e */
[----:B------:R-:W4:Y:S02]  /*0b60*/  LDG.E.EL.128 R20, desc[UR6][R20.64] ;  /* 0x0000000614147981 */ /* 0x000f24000c2e1d00 */
[----:B------:R-:W-:-:S04]  /*0b70*/  IMAD.WIDE R18, R16, 0x4, R50 ;  /* 0x0000000410127825 */ /* 0x000fc800078e0232 */
[----:B------:R-:W-:-:S04]  /*0b80*/  IMAD.WIDE R24, R17, 0x4, R42 ;  /* 0x0000000411187825 */ /* 0x000fc800078e022a */
[----:B------:R-:W-:-:S04]  /*0b90*/  IMAD.WIDE R44, R17, 0x4, R44 ;  /* 0x00000004112c7825 */ /* 0x000fc800078e022c */
[----:B------:R-:W-:-:S04]  /*0ba0*/  IMAD.WIDE R42, R17, 0x4, R50 ;  /* 0x00000004112a7825 */ /* 0x000fc800078e0232 */
[----:B------:R-:W-:Y:S02]  /*0bb0*/  IMAD.WIDE R28, R17, 0x4, R48 ;  /* 0x00000004111c7825 */ /* 0x000fe400078e0230 */
[----:B------:R-:W4:Y:S02]  /*0bc0*/  LDG.E.EL.128 R16, desc[UR6][R18.64] ;  /* 0x0000000612107981 */ /* 0x000f24000c2e1d00 */
[----:B---3--:R-:W-:Y:S01]  /*0bd0*/  FADD R11, R11, 9.9999997473787516356e-06 ;  /* 0x3727c5ac0b0b7421 */ /* 0x008fe20000000000 */
[----:B--2---:R-:W-:-:S03]  /*0be0*/  FADD R7, -R15, R7 ;  /* 0x000000070f077221 */ /* 0x004fc60000000100 */
[----:B------:R-:W0:Y:S02]  /*0bf0*/  MUFU.SQRT R15, R11 ;  /* 0x0000000b000f7308 */ /* 0x000e240000002000 */
[C---:B0-----:R-:W-:Y:S02]  /*0c00*/  FSETP.GT.AND P1, PT, R15.reuse, 8.50705917302346158658e+37, PT ;  /* 0x7e8000000f00780b */ /* 0x041fe40003f24000 */
[----:B------:R-:W-:-:S11]  /*0c10*/  FSETP.GEU.AND P2, PT, R15, 1.175494350822287508e-38, PT ;  /* 0x008000000f00780b */ /* 0x000fd60003f4e000 */
[----:B------:R-:W-:-:S04]  /*0c20*/  @P1 FMUL R15, R15, 0.25 ;  /* 0x3e8000000f0f1820 */ /* 0x000fc80000400000 */
[----:B------:R-:W-:-:S04]  /*0c30*/  @!P2 FMUL R15, R15, 16777216 ;  /* 0x4b8000000f0fa820 */ /* 0x000fc80000400000 */
[----:B------:R-:W0:Y:S01]  /*0c40*/  MUFU.RCP R38, R15 ;  /* 0x0000000f00267308 */ /* 0x000e220000001000 */
[----:B------:R-:W-:-:S05]  /*0c50*/  FSEL R27, R34, 1, P1 ;  /* 0x3f800000221b7808 */ /* 0x000fca0000800000 */
[----:B------:R-:W-:-:S04]  /*0c60*/  @!P2 FMUL R27, R27, 16777216 ;  /* 0x4b8000001b1ba820 */ /* 0x000fc80000400000 */
[----:B0-----:R-:W-:Y:S02]  /*0c70*/  FMUL R38, R38, R27 ;  /* 0x0000001b26267220 */ /* 0x001fe40000400000 */
[----:B------:R-:W2:Y:S01]  /*0c80*/  LDG.E.EL.128 R24, desc[UR6][R24.64] ;  /* 0x0000000618187981 */ /* 0x000ea2000c2e1d00 */
[----:B------:R-:W-:Y:S01]  /*0c90*/  FADD R9, R9, 9.9999997473787516356e-06 ;  /* 0x3727c5ac09097421 */ /* 0x000fe20000000000 */
[----:B------:R-:W-:Y:S01]  /*0ca0*/  FMUL R38, R38, R7 ;  /* 0x0000000726267220 */ /* 0x000fe20000400000 */
[----:B------:R-:W-:Y:S01]  /*0cb0*/  FADD R7, R8, 9.9999997473787516356e-06 ;  /* 0x3727c5ac08077421 */ /* 0x000fe20000000000 */
[----:B------:R-:W-:-:S03]  /*0cc0*/  FADD R10, R10, 9.9999997473787516356e-06 ;  /* 0x3727c5ac0a0a7421 */ /* 0x000fc60000000000 */
[----:B------:R-:W0:Y:S08]  /*0cd0*/  MUFU.SQRT R9, R9 ;  /* 0x0000000900097308 */ /* 0x000e300000002000 */
[----:B------:R-:W1:Y:S08]  /*0ce0*/  MUFU.SQRT R7, R7 ;  /* 0x0000000700077308 */ /* 0x000e700000002000 */
[----:B------:R-:W3:Y:S01]  /*0cf0*/  MUFU.SQRT R8, R10 ;  /* 0x0000000a00087308 */ /* 0x000ee20000002000 */
[----:B0-----:R-:W-:-:S02]  /*0d00*/  FSETP.GT.AND P3, PT, R9, 8.50705917302346158658e+37, PT ;  /* 0x7e8000000900780b */ /* 0x001fc40003f64000 */
[----:B------:R-:W-:Y:S02]  /*0d10*/  FSETP.GEU.AND P4, PT, R9, 1.175494350822287508e-38, PT ;  /* 0x008000000900780b */ /* 0x000fe40003f8e000 */
[C---:B-1----:R-:W-:Y:S01]  /*0d20*/  FSETP.GT.AND P1, PT, R7.reuse, 8.50705917302346158658e+37, PT ;  /* 0x7e8000000700780b */ /* 0x042fe20003f24000 */
[----:B------:R-:W0:Y:S01]  /*0d30*/  S2UR UR5, SR_CgaCtaId ;  /* 0x00000000000579c3 */ /* 0x000e220000008800 */
[----:B------:R-:W-:Y:S01]  /*0d40*/  FSETP.GEU.AND P2, PT, R7, 1.175494350822287508e-38, PT ;  /* 0x008000000700780b */ /* 0x000fe20003f4e000 */
[----:B------:R-:W-:Y:S01]  /*0d50*/  FADD R6, -R14, R6 ;  /* 0x000000060e067221 */ /* 0x000fe20000000100 */
[C---:B---3--:R-:W-:Y:S02]  /*0d60*/  FSETP.GT.AND P5, PT, R8.reuse, 8.50705917302346158658e+37, PT ;  /* 0x7e8000000800780b */ /* 0x048fe40003fa4000 */
[----:B------:R-:W-:-:S03]  /*0d70*/  FSETP.GEU.AND P6, PT, R8, 1.175494350822287508e-38, PT ;  /* 0x008000000800780b */ /* 0x000fc60003fce000 */
[----:B------:R-:W-:Y:S01]  /*0d80*/  @P3 FMUL R9, R9, 0.25 ;  /* 0x3e80000009093820 */ /* 0x000fe20000400000 */
[----:B------:R-:W-:-:S03]  /*0d90*/  SHF.R.U32.HI R14, RZ, 0x4, R32 ;  /* 0x00000004ff0e7819 */ /* 0x000fc60000011620 */
[----:B------:R-:W-:Y:S01]  /*0da0*/  @P1 FMUL R7, R7, 0.25 ;  /* 0x3e80000007071820 */ /* 0x000fe20000400000 */
[----:B------:R-:W-:Y:S01]  /*0db0*/  @!P4 FMUL R9, R9, 16777216 ;  /* 0x4b8000000909c820 */ /* 0x000fe20000400000 */
[----:B------:R-:W-:Y:S02]  /*0dc0*/  SGXT.U32 R14, R14, 0x4 ;  /* 0x000000040e0e781a */ /* 0x000fe40000000000 */
[----:B------:R-:W-:Y:S02]  /*0dd0*/  @!P2 FMUL R7, R7, 16777216 ;  /* 0x4b8000000707a820 */ /* 0x000fe40000400000 */
[----:B------:R-:W-:Y:S01]  /*0de0*/  LOP3.LUT R33, R33, R14, RZ, 0xfc, !PT ;  /* 0x0000000e21217212 */ /* 0x000fe200078efcff */
[----:B------:R-:W-:Y:S01]  /*0df0*/  @P5 FMUL R8, R8, 0.25 ;  /* 0x3e80000008085820 */ /* 0x000fe20000400000 */
[----:B------:R-:W-:Y:S01]  /*0e00*/  IMAD.SHL.U32 R14, R32, 0x400, RZ ;  /* 0x00000400200e7824 */ /* 0x000fe200078e00ff */
[----:B------:R-:W1:Y:S02]  /*0e10*/  MUFU.RCP R9, R9 ;  /* 0x0000000900097308 */ /* 0x000e640000001000 */
[----:B------:R-:W-:Y:S01]  /*0e20*/  @!P6 FMUL R8, R8, 16777216 ;  /* 0x4b8000000808e820 */ /* 0x000fe20000400000 */
[----:B----4-:R-:W-:Y:S01]  /*0e30*/  FFMA R19, R19, R38, R23 ;  /* 0x0000002613137223 */ /* 0x010fe20000000017 */
[----:B------:R-:W-:Y:S01]  /*0e40*/  LOP3.LUT R14, R14, 0xc00, RZ, 0xc0, !PT ;  /* 0x00000c000e0e7812 */ /* 0x000fe200078ec0ff */
[----:B------:R-:W-:Y:S01]  /*0e50*/  FADD R11, -R12, R4 ;  /* 0x000000040c0b7221 */ /* 0x000fe20000000100 */
[----:B------:R-:W-:-:S02]  /*0e60*/  FSEL R4, R34, 1, P3 ;  /* 0x3f80000022047808 */ /* 0x000fc40001800000 */
[----:B------:R-:W-:Y:S01]  /*0e70*/  MUFU.RCP R38, R7 ;  /* 0x0000000700267308 */ /* 0x000fe20000001000 */
[----:B------:R-:W-:Y:S01]  /*0e80*/  LOP3.LUT R12, R14, R3, RZ, 0xfc, !PT ;  /* 0x000000030e0c7212 */ /* 0x000fe200078efcff */
[----:B------:R-:W-:-:S06]  /*0e90*/  UMOV UR4, 0x400 ;  /* 0x0000040000047882 */ /* 0x000fcc0000000000 */
[----:B------:R-:W3:Y:S01]  /*0ea0*/  MUFU.RCP R7, R8 ;  /* 0x0000000800077308 */ /* 0x000ee20000001000 */
[----:B0-----:R-:W-:Y:S01]  /*0eb0*/  UPRMT UR4, UR5, 0x654, UR4 ;  /* 0x0000065405047896 */ /* 0x001fe20008000004 */
[----:B------:R-:W-:Y:S01]  /*0ec0*/  FSEL R15, R34, 1, P1 ;  /* 0x3f800000220f7808 */ /* 0x000fe20000800000 */
[----:B------:R-:W-:Y:S01]  /*0ed0*/  @!P4 FMUL R4, R4, 16777216 ;  /* 0x4b8000000404c820 */ /* 0x000fe20000400000 */
[----:B------:R-:W-:-:S03]  /*0ee0*/  FSEL R10, R34, 1, P5 ;  /* 0x3f800000220a7808 */ /* 0x000fc60002800000 */
[----:B-1----:R-:W-:Y:S01]  /*0ef0*/  FMUL R4, R9, R4 ;  /* 0x0000000409047220 */ /* 0x002fe20000400000 */
[----:B------:R-:W-:Y:S01]  /*0f00*/  @!P2 FMUL R15, R15, 16777216 ;  /* 0x4b8000000f0fa820 */ /* 0x000fe20000400000 */
[----:B------:R-:W-:Y:S01]  /*0f10*/  @!P6 FMUL R10, R10, 16777216 ;  /* 0x4b8000000a0ae820 */ /* 0x000fe20000400000 */
[----:B------:R-:W-:Y:S02]  /*0f20*/  LEA.HI R9, R14, UR4, RZ, 0x1c ;  /* 0x000000040e097c11 */ /* 0x000fe4000f8fe0ff */
[----:B------:R-:W-:Y:S01]  /*0f30*/  FSETP.GEU.AND P2, PT, R41, RZ, PT ;  /* 0x000000ff2900720b */ /* 0x000fe20003f4e000 */
[----:B---3--:R-:W-:Y:S02]  /*0f40*/  FMUL R7, R7, R10 ;  /* 0x0000000a07077220 */ /* 0x008fe40000400000 */
[----:B------:R-:W-:Y:S01]  /*0f50*/  IMAD R10, R12, 0x4, R9 ;  /* 0x000000040c0a7824 */ /* 0x000fe200078e0209 */
[----:B------:R-:W-:Y:S02]  /*0f60*/  FSEL R41, R41, RZ, P2 ;  /* 0x000000ff29297208 */ /* 0x000fe40001000000 */
[----:B------:R-:W-:-:S03]  /*0f70*/  FSETP.GEU.AND P3, PT, R40, RZ, PT ;  /* 0x000000ff2800720b */ /* 0x000fc60003f6e000 */
[----:B------:R-:W-:Y:S01]  /*0f80*/  STS [R10], R41 ;  /* 0x000000290a007388 */ /* 0x000fe20000000800 */
[----:B------:R-:W-:Y:S01]  /*0f90*/  FSEL R40, R40, RZ, P3 ;  /* 0x000000ff28287208 */ /* 0x000fe20001800000 */
[----:B------:R-:W-:Y:S01]  /*0fa0*/  FMUL R38, R38, R15 ;  /* 0x0000000f26267220 */ /* 0x000fe20000400000 */
[----:B------:R-:W-:Y:S01]  /*0fb0*/  FADD R5, -R13, R5 ;  /* 0x000000050d057221 */ /* 0x000fe20000000100 */
[----:B------:R-:W-:-:S03]  /*0fc0*/  LOP3.LUT R15, R14, 0x40, RZ, 0xfc, !PT ;  /* 0x000000400e0f7812 */ /* 0x000fc600078efcff */
[----:B------:R-:W-:Y:S01]  /*0fd0*/  FMUL R4, R4, R5 ;  /* 0x0000000504047220 */ /* 0x000fe20000400000 */
[----:B------:R-:W-:Y:S02]  /*0fe0*/  LOP3.LUT R5, R14, 0x80, RZ, 0xfc, !PT ;  /* 0x000000800e057812 */ /* 0x000fe400078efcff */
[----:B------:R-:W-:Y:S02]  /*0ff0*/  LEA.HI R15, R15, UR4, RZ, 0x1c ;  /* 0x000000040f0f7c11 */ /* 0x000fe4000f8fe0ff */
[----:B------:R-:W-:Y:S01]  /*1000*/  LEA.HI R5, R5, UR4, RZ, 0x1c ;  /* 0x0000000405057c11 */ /* 0x000fe2000f8fe0ff */
[----:B------:R-:W-:Y:S02]  /*1010*/  FMUL R7, R7, R6 ;  /* 0x0000000607077220 */ /* 0x000fe40000400000 */
[----:B------:R-:W-:Y:S01]  /*1020*/  IMAD R15, R12, 0x4, R15 ;  /* 0x000000040c0f7824 */ /* 0x000fe200078e020f */
[----:B------:R-:W-:Y:S01]  /*1030*/  LOP3.LUT R6, R14, 0xc0, RZ, 0xfc, !PT ;  /* 0x000000c00e067812 */ /* 0x000fe200078efcff */
[----:B------:R-:W-:-:S03]  /*1040*/  IMAD R5, R12, 0x4, R5 ;  /* 0x000000040c057824 */ /* 0x000fc600078e0205 */
[----:B------:R0:W-:Y:S01]  /*1050*/  STS [R15+0x100], R40 ;  /* 0x000100280f007388 */ /* 0x0001e20000000800 */
[----:B------:R-:W-:Y:S01]  /*1060*/  FFMA R18, R18, R7, R22 ;  /* 0x0000000712127223 */ /* 0x000fe20000000016 */
[----:B------:R-:W-:Y:S01]  /*1070*/  IMAD.SHL.U32 R13, R32, 0x4, RZ ;  /* 0x00000004200d7824 */ /* 0x000fe200078e00ff */
[----:B0-----:R-:W-:-:S05]  /*1080*/  LEA.HI R15, R6, UR4, RZ, 0x1c ;  /* 0x00000004060f7c11 */ /* 0x001fca000f8fe0ff */
[----:B------:R-:W-:Y:S01]  /*1090*/  IMAD R15, R12, 0x4, R15 ;  /* 0x000000040c0f7824 */ /* 0x000fe200078e020f */
[----:B------:R-:W-:Y:S01]  /*10a0*/  LOP3.LUT R2, R2, 0x3c, R13, 0xf8, !PT ;  /* 0x0000003c02027812 */ /* 0x000fe200078ef80d */
[----:B------:R-:W-:Y:S01]  /*10b0*/  FFMA R17, R17, R4, R21 ;  /* 0x0000000411117223 */ /* 0x000fe20000000015 */
[----:B------:R-:W-:Y:S02]  /*10c0*/  FSETP.GTU.AND P2, PT, R41, RZ, PT ;  /* 0x000000ff2900720b */ /* 0x000fe40003f4c000 */
[----:B------:R-:W-:Y:S01]  /*10d0*/  ISETP.GE.AND P1, PT, R2, 0x40, PT ;  /* 0x000000400200780c */ /* 0x000fe20003f26270 */
[----:B------:R-:W-:Y:S01]  /*10e0*/  IMAD R2, R33, 0x40, R2 ;  /* 0x0000004021027824 */ /* 0x000fe200078e0202 */
[C---:B------:R-:W-:Y:S02]  /*10f0*/  LOP3.LUT R51, R14.reuse, 0x140, RZ, 0xfc, !PT ;  /* 0x000001400e337812 */ /* 0x040fe400078efcff */
[C---:B------:R-:W-:Y:S02]  /*1100*/  LOP3.LUT R33, R14.reuse, 0x1c0, RZ, 0xfc, !PT ;  /* 0x000001c00e217812 */ /* 0x040fe400078efcff */
[----:B------:R-:W-:-:S02]  /*1110*/  LOP3.LUT R49, R14, 0x200, RZ, 0xfc, !PT ;  /* 0x000002000e317812 */ /* 0x000fc400078efcff */
[C---:B------:R-:W-:Y:S02]  /*1120*/  LOP3.LUT R41, R14.reuse, 0x280, RZ, 0xfc, !PT ;  /* 0x000002800e297812 */ /* 0x040fe400078efcff */
[----:B------:R-:W-:Y:S02]  /*1130*/  LOP3.LUT R21, R14, 0x2c0, RZ, 0xfc, !PT ;  /* 0x000002c00e157812 */ /* 0x000fe400078efcff */
[----:B------:R-:W-:Y:S02]  /*1140*/  LEA.HI R51, R51, UR4, RZ, 0x1c ;  /* 0x0000000433337c11 */ /* 0x000fe4000f8fe0ff */
[----:B------:R-:W-:Y:S02]  /*1150*/  LEA.HI R33, R33, UR4, RZ, 0x1c ;  /* 0x0000000421217c11 */ /* 0x000fe4000f8fe0ff */
[----:B------:R-:W-:Y:S02]  /*1160*/  LEA.HI R49, R49, UR4, RZ, 0x1c ;  /* 0x0000000431317c11 */ /* 0x000fe4000f8fe0ff */
[----:B------:R-:W-:-:S02]  /*1170*/  LEA.HI R41, R41, UR4, RZ, 0x1c ;  /* 0x0000000429297c11 */ /* 0x000fc4000f8fe0ff */
[----:B------:R-:W-:Y:S02]  /*1180*/  LEA.HI R21, R21, UR4, RZ, 0x1c ;  /* 0x0000000415157c11 */ /* 0x000fe4000f8fe0ff */
[----:B------:R-:W-:Y:S01]  /*1190*/  LOP3.LUT R13, R13, 0x3fc, RZ, 0xc0, !PT ;  /* 0x000003fc0d0d7812 */ /* 0x000fe200078ec0ff */
[C---:B------:R-:W-:Y:S02]  /*11a0*/  IMAD R33, R12.reuse, 0x4, R33 ;  /* 0x000000040c217824 */ /* 0x040fe400078e0221 */
[----:B------:R-:W-:Y:S01]  /*11b0*/  IMAD R21, R12, 0x4, R21 ;  /* 0x000000040c157824 */ /* 0x000fe200078e0215 */
[----:B------:R-:W-:-:S04]  /*11c0*/  SHF.R.U32.HI R32, RZ, 0x2, R32 ;  /* 0x00000002ff207819 */ /* 0x000fc80000011620 */
[----:B------:R-:W-:-:S05]  /*11d0*/  LOP3.LUT R32, R32, 0x3c, RZ, 0xc0, !PT ;  /* 0x0000003c20207812 */ /* 0x000fca00078ec0ff */
[----:B------:R-:W-:Y:S02]  /*11e0*/  VIADD R32, R32, UR4 ;  /* 0x0000000420207c36 */ /* 0x000fe40008000000 */
[----:B--2---:R-:W-:-:S04]  /*11f0*/  FADD R24, R24, 9.9999997473787516356e-06 ;  /* 0x3727c5ac18187421 */ /* 0x004fc80000000000 */
[----:B------:R-:W0:Y:S01]  /*1200*/  MUFU.SQRT R3, R24 ;  /* 0x0000001800037308 */ /* 0x000e220000002000 */
[----:B------:R-:W-:Y:S01]  /*1210*/  FADD R25, R25, 9.9999997473787516356e-06 ;  /* 0x3727c5ac19197421 */ /* 0x000fe20000000000 */
[----:B------:R-:W-:-:S06]  /*1220*/  FADD R26, R26, 9.9999997473787516356e-06 ;  /* 0x3727c5ac1a1a7421 */ /* 0x000fcc0000000000 */
[----:B------:R-:W1:Y:S01]  /*1230*/  MUFU.SQRT R8, R25 ;  /* 0x0000001900087308 */ /* 0x000e620000002000 */
[----:B------:R-:W-:Y:S01]  /*1240*/  FADD R27, R27, 9.9999997473787516356e-06 ;  /* 0x3727c5ac1b1b7421 */ /* 0x000fe20000000000 */
[----:B0-----:R-:W-:-:S06]  /*1250*/  FSETP.GT.AND P6, PT, R3, 8.50705917302346158658e+37, PT ;  /* 0x7e8000000300780b */ /* 0x001fcc0003fc4000 */
[----:B------:R-:W0:Y:S01]  /*1260*/  MUFU.SQRT R9, R26 ;  /* 0x0000001a00097308 */ /* 0x000e220000002000 */
[----:B------:R-:W-:-:S07]  /*1270*/  FSETP.GEU.AND P4, PT, R3, 1.175494350822287508e-38, PT ;  /* 0x008000000300780b */ /* 0x000fce0003f8e000 */
[----:B------:R-:W2:Y:S01]  /*1280*/  MUFU.SQRT R10, R27 ;  /* 0x0000001b000a7308 */ /* 0x000ea20000002000 */
[----:B-1----:R-:W-:Y:S01]  /*1290*/  FSETP.GT.AND P3, PT, R8, 8.50705917302346158658e+37, PT ;  /* 0x7e8000000800780b */ /* 0x002fe20003f64000 */
[----:B------:R-:W-:Y:S01]  /*12a0*/  FMUL R25, R38, R11 ;  /* 0x0000000b26197220 */ /* 0x000fe20000400000 */
[----:B------:R-:W-:Y:S01]  /*12b0*/  FSETP.GEU.AND P5, PT, R8, 1.175494350822287508e-38, PT ;  /* 0x008000000800780b */ /* 0x000fe20003fae000 */
[----:B------:R-:W-:Y:S01]  /*12c0*/  @P6 FMUL R3, R3, 0.25 ;  /* 0x3e80000003036820 */ /* 0x000fe20000400000 */
[C---:B------:R-:W-:Y:S02]  /*12d0*/  FSEL R11, R34.reuse, 1, P6 ;  /* 0x3f800000220b7808 */ /* 0x040fe40003000000 */
[----:B0-----:R-:W-:Y:S01]  /*12e0*/  FSETP.GT.AND P6, PT, R9, 8.50705917302346158658e+37, PT ;  /* 0x7e8000000900780b */ /* 0x001fe20003fc4000 */
[----:B------:R-:W-:Y:S02]  /*12f0*/  @!P4 FMUL R3, R3, 16777216 ;  /* 0x4b8000000303c820 */ /* 0x000fe40000400000 */
[----:B------:R-:W-:Y:S01]  /*1300*/  @!P4 FMUL R11, R11, 16777216 ;  /* 0x4b8000000b0bc820 */ /* 0x000fe20000400000 */
[----:B------:R-:W-:-:S02]  /*1310*/  FSEL R23, R34, 1, P3 ;  /* 0x3f80000022177808 */ /* 0x000fc40001800000 */
[----:B--2---:R-:W-:Y:S01]  /*1320*/  FSETP.GT.AND P4, PT, R10, 8.50705917302346158658e+37, PT ;  /* 0x7e8000000a00780b */ /* 0x004fe20003f84000 */
[----:B------:R-:W-:Y:S02]  /*1330*/  @P3 FMUL R8, R8, 0.25 ;  /* 0x3e80000008083820 */ /* 0x000fe40000400000 */
[----:B------:R-:W-:Y:S01]  /*1340*/  @!P5 FMUL R23, R23, 16777216 ;  /* 0x4b8000001717d820 */ /* 0x000fe20000400000 */
[----:B------:R-:W-:Y:S01]  /*1350*/  FSEL R24, R34, 1, P6 ;  /* 0x3f80000022187808 */ /* 0x000fe20003000000 */
[----:B------:R-:W-:Y:S01]  /*1360*/  @!P5 FMUL R8, R8, 16777216 ;  /* 0x4b8000000808d820 */ /* 0x000fe20000400000 */
[C---:B------:R-:W-:Y:S01]  /*1370*/  FSETP.GEU.AND P5, PT, R9.reuse, 1.175494350822287508e-38, PT ;  /* 0x008000000900780b */ /* 0x040fe20003fae000 */
[----:B------:R-:W-:Y:S01]  /*1380*/  @P6 FMUL R9, R9, 0.25 ;  /* 0x3e80000009096820 */ /* 0x000fe20000400000 */
[----:B------:R-:W-:Y:S02]  /*1390*/  FSETP.GEU.AND P6, PT, R10, 1.175494350822287508e-38, PT ;  /* 0x008000000a00780b */ /* 0x000fe40003fce000 */
[----:B------:R-:W-:-:S03]  /*13a0*/  FSEL R34, R34, 1, P4 ;  /* 0x3f80000022227808 */ /* 0x000fc60002000000 */
[----:B------:R-:W-:Y:S01]  /*13b0*/  @P4 FMUL R10, R10, 0.25 ;  /* 0x3e8000000a0a4820 */ /* 0x000fe20000400000 */
[----:B------:R-:W-:-:S04]  /*13c0*/  FSETP.GEU.AND P4, PT, R39, RZ, PT ;  /* 0x000000ff2700720b */ /* 0x000fc80003f8e000 */
[----:B------:R-:W-:Y:S02]  /*13d0*/  FSEL R26, R39, RZ, P4 ;  /* 0x000000ff271a7208 */ /* 0x000fe40002000000 */
[----:B------:R-:W-:Y:S01]  /*13e0*/  FSETP.GEU.AND P4, PT, R36, RZ, PT ;  /* 0x000000ff2400720b */ /* 0x000fe20003f8e000 */
[----:B------:R-:W-:Y:S01]  /*13f0*/  @!P6 FMUL R10, R10, 16777216 ;  /* 0x4b8000000a0ae820 */ /* 0x000fe20000400000 */
[----:B------:R-:W-:Y:S01]  /*1400*/  @!P6 FMUL R34, R34, 16777216 ;  /* 0x4b8000002222e820 */ /* 0x000fe20000400000 */
[----:B------:R0:W-:Y:S01]  /*1410*/  STS [R5+0x200], R26 ;  /* 0x0002001a05007388 */ /* 0x0001e20000000800 */
[C---:B------:R-:W-:Y:S02]  /*1420*/  FSETP.GEU.AND P6, PT, R35.reuse, RZ, PT ;  /* 0x000000ff2300720b */ /* 0x040fe40003fce000 */
[----:B------:R-:W-:Y:S02]  /*1430*/  FSEL R36, R36, RZ, P4 ;  /* 0x000000ff24247208 */ /* 0x000fe40002000000 */
[----:B------:R-:W-:-:S02]  /*1440*/  FSEL R35, R35, RZ, P6 ;  /* 0x000000ff23237208 */ /* 0x000fc40003000000 */
[----:B0-----:R-:W-:Y:S02]  /*1450*/  LOP3.LUT R5, R14, 0x100, RZ, 0xfc, !PT ;  /* 0x000001000e057812 */ /* 0x001fe400078efcff */
[----:B------:R-:W-:Y:S02]  /*1460*/  FSETP.GEU.AND P6, PT, R37, RZ, PT ;  /* 0x000000ff2500720b */ /* 0x000fe40003fce000 */
[----:B------:R-:W-:Y:S01]  /*1470*/  LEA.HI R7, R5, UR4, RZ, 0x1c ;  /* 0x0000000405077c11 */ /* 0x000fe2000f8fe0ff */
[----:B------:R0:W-:Y:S01]  /*1480*/  STS [R15+0x300], R36 ;  /* 0x000300240f007388 */ /* 0x0001e20000000800 */
[----:B------:R-:W-:-:S03]  /*1490*/  CS2R R4, SRZ ;  /* 0x0000000000047805 */ /* 0x000fc6000001ff00 */
[----:B------:R-:W-:Y:S01]  /*14a0*/  IMAD R22, R12, 0x4, R7 ;  /* 0x000000040c167824 */ /* 0x000fe200078e0207 */
[----:B------:R-:W-:Y:S02]  /*14b0*/  CS2R R6, SRZ ;  /* 0x0000000000067805 */ /* 0x000fe4000001ff00 */
[----:B0-----:R-:W-:Y:S02]  /*14c0*/  FSEL R15, R37, RZ, P6 ;  /* 0x000000ff250f7208 */ /* 0x001fe40003000000 */
[----:B------:R0:W-:Y:S01]  /*14d0*/  STS [R22+0x400], R35 ;  /* 0x0004002316007388 */ /* 0x0001e20000000800 */
[----:B------:R-:W-:Y:S01]  /*14e0*/  FSETP.GEU.AND P6, PT, R30, RZ, PT ;  /* 0x000000ff1e00720b */ /* 0x000fe20003fce000 */
[----:B------:R-:W-:Y:S01]  /*14f0*/  FFMA R16, R16, R25, R20 ;  /* 0x0000001910107223 */ /* 0x000fe20000000014 */
[----:B------:R-:W-:Y:S01]  /*1500*/  LOP3.LUT R20, R14, 0x180, RZ, 0xfc, !PT ;  /* 0x000001800e147812 */ /* 0x000fe200078efcff */
[----:B------:R1:W2:Y:S01]  /*1510*/  @!P0 LDG.E.EL.128 R4, desc[UR6][R46.64] ;  /* 0x000000062e048981 */ /* 0x0002a2000c2e1d00 */
[----:B------:R-:W-:-:S02]  /*1520*/  FSEL R48, R30, RZ, P6 ;  /* 0x000000ff1e307208 */ /* 0x000fc40003000000 */
[----:B------:R-:W-:Y:S02]  /*1530*/  FSETP.GTU.AND P6, PT, R35, RZ, PT ;  /* 0x000000ff2300720b */ /* 0x000fe40003fcc000 */
[C---:B------:R-:W-:Y:S02]  /*1540*/  LOP3.LUT R27, R14.reuse, 0x240, RZ, 0xfc, !PT ;  /* 0x000002400e1b7812 */ /* 0x040fe400078efcff */
[C---:B------:R-:W-:Y:S02]  /*1550*/  LOP3.LUT R39, R14.reuse, 0x300, RZ, 0xfc, !PT ;  /* 0x000003000e277812 */ /* 0x040fe400078efcff */
[C---:B------:R-:W-:Y:S02]  /*1560*/  LOP3.LUT R25, R14.reuse, 0x340, RZ, 0xfc, !PT ;  /* 0x000003400e197812 */ /* 0x040fe400078efcff */
[C---:B------:R-:W-:Y:S02]  /*1570*/  LOP3.LUT R37, R14.reuse, 0x380, RZ, 0xfc, !PT ;  /* 0x000003800e257812 */ /* 0x040fe400078efcff */
[----:B0-----:R-:W-:-:S02]  /*1580*/  LOP3.LUT R35, R14, 0x3c0, RZ, 0xfc, !PT ;  /* 0x000003c00e237812 */ /* 0x001fc400078efcff */
[----:B-1----:R-:W-:Y:S02]  /*1590*/  LEA.HI R47, R20, UR4, RZ, 0x1c ;  /* 0x00000004142f7c11 */ /* 0x002fe4000f8fe0ff */
[----:B------:R-:W-:Y:S02]  /*15a0*/  LEA.HI R27, R27, UR4, RZ, 0x1c ;  /* 0x000000041b1b7c11 */ /* 0x000fe4000f8fe0ff */
[----:B------:R-:W-:Y:S02]  /*15b0*/  LEA.HI R39, R39, UR4, RZ, 0x1c ;  /* 0x0000000427277c11 */ /* 0x000fe4000f8fe0ff */
[----:B------:R-:W-:Y:S02]  /*15c0*/  LEA.HI R25, R25, UR4, RZ, 0x1c ;  /* 0x0000000419197c11 */ /* 0x000fe4000f8fe0ff */
[----:B------:R-:W-:Y:S02]  /*15d0*/  LEA.HI R37, R37, UR4, RZ, 0x1c ;  /* 0x0000000425257c11 */ /* 0x000fe4000f8fe0ff */
[----:B------:R-:W-:Y:S01]  /*15e0*/  LEA.HI R35, R35, UR4, RZ, 0x1c ;  /* 0x0000000423237c11 */ /* 0x000fe2000f8fe0ff */
[----:B------:R-:W-:Y:S01]  /*15f0*/  @!P5 FMUL R9, R9, 16777216 ;  /* 0x4b8000000909d820 */ /* 0x000fe20000400000 */
[----:B------:R-:W-:Y:S01]  /*1600*/  @!P5 FMUL R24, R24, 16777216 ;  /* 0x4b8000001818d820 */ /* 0x000fe20000400000 */
[----:B------:R-:W-:Y:S01]  /*1610*/  FSETP.GTU.AND P4, PT, R26, RZ, PT ;  /* 0x000000ff1a00720b */ /* 0x000fe20003f8c000 */
[----:B------:R-:W-:Y:S01]  /*1620*/  IMAD R14, R12, 0x4, R51 ;  /* 0x000000040c0e7824 */ /* 0x000fe200078e0233 */
[----:B------:R-:W-:Y:S01]  /*1630*/  FSETP.GTU.AND P5, PT, R36, RZ, PT ;  /* 0x000000ff2400720b */ /* 0x000fe20003fac000 */
[C---:B------:R-:W-:Y:S01]  /*1640*/  IMAD R47, R12.reuse, 0x4, R47 ;  /* 0x000000040c2f7824 */ /* 0x040fe200078e022f */
[----:B------:R-:W-:Y:S01]  /*1650*/  LOP3.LUT R36, R13, 0x800, RZ, 0xfc, !PT ;  /* 0x000008000d247812 */ /* 0x000fe200078efcff */
[----:B------:R-:W-:-:S02]  /*1660*/  IMAD R30, R12, 0x4, R49 ;  /* 0x000000040c1e7824 */ /* 0x000fc400078e0231 */
[C---:B------:R-:W-:Y:S02]  /*1670*/  IMAD R27, R12.reuse, 0x4, R27 ;  /* 0x000000040c1b7824 */ /* 0x040fe400078e021b */
[C---:B------:R-:W-:Y:S02]  /*1680*/  IMAD R20, R12.reuse, 0x4, R41 ;  /* 0x000000040c147824 */ /* 0x040fe400078e0229 */
[C---:B------:R-:W-:Y:S02]  /*1690*/  IMAD R22, R12.reuse, 0x4, R39 ;  /* 0x000000040c167824 */ /* 0x040fe400078e0227 */
[C---:B------:R-:W-:Y:S02]  /*16a0*/  IMAD R25, R12.reuse, 0x4, R25 ;  /* 0x000000040c197824 */ /* 0x040fe400078e0219 */
[C---:B------:R-:W-:Y:S01]  /*16b0*/  IMAD R26, R12.reuse, 0x4, R37 ;  /* 0x000000040c1a7824 */ /* 0x040fe200078e0225 */
[C---:B------:R-:W-:Y:S01]  /*16c0*/  LOP3.LUT R37, R13.reuse, 0xc00, RZ, 0xfc, !PT ;  /* 0x00000c000d257812 */ /* 0x040fe200078efcff */
[----:B------:R-:W-:Y:S01]  /*16d0*/  IMAD R35, R12, 0x4, R35 ;  /* 0x000000040c237824 */ /* 0x000fe200078e0223 */
[----:B------:R-:W-:-:S02]  /*16e0*/  LOP3.LUT R12, R13, 0x400, RZ, 0xfc, !PT ;  /* 0x000004000d0c7812 */ /* 0x000fc400078efcff */
[----:B------:R-:W-:Y:S02]  /*16f0*/  SHF.R.U32.HI R36, RZ, 0x4, R36 ;  /* 0x00000004ff247819 */ /* 0x000fe40000011624 */
[----:B------:R-:W-:Y:S02]  /*1700*/  SHF.R.U32.HI R12, RZ, 0x4, R12 ;  /* 0x00000004ff0c7819 */ /* 0x000fe4000001160c */
[----:B------:R-:W-:Y:S02]  /*1710*/  SHF.R.U32.HI R37, RZ, 0x4, R37 ;  /* 0x00000004ff257819 */ /* 0x000fe40000011625 */
[----:B------:R-:W-:Y:S02]  /*1720*/  LOP3.LUT R12, R12, 0x7c, RZ, 0xc0, !PT ;  /* 0x0000007c0c0c7812 */ /* 0x000fe400078ec0ff */
[----:B------:R-:W-:Y:S02]  /*1730*/  LOP3.LUT R36, R36, 0xbc, RZ, 0xc0, !PT ;  /* 0x000000bc24247812 */ /* 0x000fe400078ec0ff */
[----:B------:R-:W-:Y:S01]  /*1740*/  LOP3.LUT R37, R37, 0xfc, RZ, 0xc0, !PT ;  /* 0x000000fc25257812 */ /* 0x000fe200078ec0ff */
[----:B------:R0:W-:Y:S01]  /*1750*/  STS [R14+0x500], R15 ;  /* 0x0005000f0e007388 */ /* 0x0001e20000000800 */
[----:B------:R-:W-:-:S02]  /*1760*/  VIADD R12, R12, UR4 ;  /* 0x000000040c0c7c36 */ /* 0x000fc40008000000 */
[----:B------:R-:W-:Y:S02]  /*1770*/  VIADD R36, R36, UR4 ;  /* 0x0000000424247c36 */ /* 0x000fe40008000000 */
[----:B------:R-:W-:Y:S02]  /*1780*/  IMAD R46, R13, 0x4, R32 ;  /* 0x000000040d2e7824 */ /* 0x000fe400078e0220 */
[----:B0-----:R-:W-:Y:S01]  /*1790*/  VIADD R14, R37, UR4 ;  /* 0x00000004250e7c36 */ /* 0x001fe20008000000 */
[----:B------:R-:W-:Y:S01]  /*17a0*/  SEL R37, RZ, 0x1, P5 ;  /* 0x00000001ff257807 */ /* 0x000fe20002800000 */
[----:B------:R-:W-:Y:S01]  /*17b0*/  IMAD R38, R13, 0x4, R36 ;  /* 0x000000040d267824 */ /* 0x000fe200078e0224 */
[----:B------:R-:W-:Y:S01]  /*17c0*/  FSETP.GTU.AND P5, PT, R15, RZ, PT ;  /* 0x000000ff0f00720b */ /* 0x000fe20003fac000 */
[C---:B------:R-:W-:Y:S01]  /*17d0*/  IMAD R39, R13.reuse, 0x4, R12 ;  /* 0x000000040d277824 */ /* 0x040fe200078e020c */
[----:B------:R-:W-:Y:S01]  /*17e0*/  FSETP.GTU.AND P3, PT, R40, RZ, PT ;  /* 0x000000ff2800720b */ /* 0x000fe20003f6c000 */
[----:B------:R-:W-:Y:S01]  /*17f0*/  IMAD R36, R13, 0x4, R14 ;  /* 0x000000040d247824 */ /* 0x000fe200078e020e */
[----:B------:R-:W3:Y:S01]  /*1800*/  LDG.E.EL.128 R40, desc[UR6][R42.64] ;  /* 0x000000062a287981 */ /* 0x000ee2000c2e1d00 */
[----:B------:R-:W0:Y:S08]  /*1810*/  MUFU.RCP R50, R3 ;  /* 0x0000000300327308 */ /* 0x000e300000001000 */
[----:B------:R-:W1:Y:S01]  /*1820*/  MUFU.RCP R8, R8 ;  /* 0x0000000800087308 */ /* 0x000e620000001000 */
[----:B------:R-:W2:Y:S07]  /*1830*/  LDG.E.EL.128 R12, desc[UR6][R44.64] ;  /* 0x000000062c0c7981 */ /* 0x000eae000c2e1d00 */
[----:B------:R-:W4:Y:S01]  /*1840*/  MUFU.RCP R9, R9 ;  /* 0x0000000900097308 */ /* 0x000f220000001000 */
[----:B------:R5:W-:Y:S01]  /*1850*/  STS [R47+0x600], R48 ;  /* 0x000600302f007388 */ /* 0x000be20000000800 */
[----:B------:R-:W-:Y:S01]  /*1860*/  SEL R32, RZ, 0x1, P4 ;  /* 0x00000001ff207807 */ /* 0x000fe20002000000 */
[----:B------:R-:W-:Y:S01]  /*1870*/  ULDC.64 UR4, c[0x0][0x240] ;  /* 0x0000900000047ab9 */ /* 0x000fe20000000a00 */
[----:B--2---:R-:W-:Y:S01]  /*1880*/  FADD R15, -R15, R7 ;  /* 0x000000070f0f7221 */ /* 0x004fe20000000100 */
[----:B------:R-:W-:Y:S01]  /*1890*/  FADD R14, -R14, R6 ;  /* 0x000000060e0e7221 */ /* 0x000fe20000000100 */
[----:B------:R-:W-:Y:S01]  /*18a0*/  FADD R13, -R13, R5 ;  /* 0x000000050d0d7221 */ /* 0x000fe20000000100 */
[----:B------:R-:W-:-:S02]  /*18b0*/  FADD R12, -R12, R4 ;  /* 0x000000040c0c7221 */ /* 0x000fc40000000100 */
[----:B------:R2:W3:Y:S01]  /*18c0*/  LDG.E.EL.128 R4, desc[UR6][R28.64] ;  /* 0x000000061c047981 */ /* 0x0004e2000c2e1d00 */
[----:B-----5:R-:W5:Y:S01]  /*18d0*/  MUFU.RCP R47, R10 ;  /* 0x0000000a002f7308 */ /* 0x020f620000001000 */
[----:B0-----:R-:W-:Y:S01]  /*18e0*/  FMUL R45, R50, R11 ;  /* 0x0000000b322d7220 */ /* 0x001fe20000400000 */
[----:B-1----:R-:W-:Y:S01]  /*18f0*/  FMUL R44, R8, R23 ;  /* 0x00000017082c7220 */ /* 0x002fe20000400000 */
[----:B----4-:R-:W-:Y:S01]  /*1900*/  FMUL R23, R9, R24 ;  /* 0x0000001809177220 */ /* 0x010fe20000400000 */
[----:B------:R-:W-:Y:S01]  /*1910*/  SEL R24, RZ, 0x1, P2 ;  /* 0x00000001ff187807 */ /* 0x000fe20001000000 */
[----:B------:R-:W-:Y:S01]  /*1920*/  FMUL R45, R45, R12 ;  /* 0x0000000c2d2d7220 */ /* 0x000fe20000400000 */
[----:B------:R-:W-:Y:S02]  /*1930*/  FSETP.GEU.AND P2, PT, R16, RZ, PT ;  /* 0x000000ff1000720b */ /* 0x000fe40003f4e000 */
[----:B------:R-:W-:Y:S02]  /*1940*/  SEL R11, RZ, 0x1, P3 ;  /* 0x00000001ff0b7807 */ /* 0x000fe40001800000 */
[----:B------:R-:W-:-:S02]  /*1950*/  FSETP.GEU.AND P3, PT, R31, RZ, PT ;  /* 0x000000ff1f00720b */ /* 0x000fc40003f6e000 */
[----:B------:R-:W-:Y:S01]  /*1960*/  FSEL R3, R16, RZ, P2 ;  /* 0x000000ff10037208 */ /* 0x000fe20001000000 */
[----:B------:R-:W-:Y:S01]  /*1970*/  FMUL R23, R23, R14 ;  /* 0x0000000e17177220 */ /* 0x000fe20000400000 */
[----:B------:R-:W-:Y:S01]  /*1980*/  FSETP.GEU.AND P2, PT, R18, RZ, PT ;  /* 0x000000ff1200720b */ /* 0x000fe20003f4e000 */
[----:B-----5:R-:W-:Y:S01]  /*1990*/  FMUL R34, R47, R34 ;  /* 0x000000222f227220 */ /* 0x020fe20000400000 */
[----:B------:R-:W-:Y:S01]  /*19a0*/  FSEL R12, R31, RZ, P3 ;  /* 0x000000ff1f0c7208 */ /* 0x000fe20001800000 */
[----:B------:R-:W-:Y:S01]  /*19b0*/  FMUL R44, R44, R13 ;  /* 0x0000000d2c2c7220 */ /* 0x000fe20000400000 */
[C---:B------:R-:W-:Y:S02]  /*19c0*/  FSETP.GEU.AND P3, PT, R17.reuse, RZ, PT ;  /* 0x000000ff1100720b */ /* 0x040fe40003f6e000 */
[----:B--2---:R-:W-:Y:S01]  /*19d0*/  FSEL R29, R18, RZ, P2 ;  /* 0x000000ff121d7208 */ /* 0x004fe20001000000 */
[----:B------:R-:W-:Y:S01]  /*19e0*/  FMUL R34, R34, R15 ;  /* 0x0000000f22227220 */ /* 0x000fe20000400000 */
[----:B------:R-:W-:-:S02]  /*19f0*/  FSEL R8, R17, RZ, P3 ;  /* 0x000000ff11087208 */ /* 0x000fc40001800000 */
[C---:B------:R-:W-:Y:S02]  /*1a00*/  FSETP.GEU.AND P3, PT, R19.reuse, RZ, PT ;  /* 0x000000ff1300720b */ /* 0x040fe40003f6e000 */
[----:B------:R-:W-:Y:S02]  /*1a10*/  PRMT R11, R24, 0x3340, R11 ;  /* 0x00003340180b7816 */ /* 0x000fe4000000000b */
[----:B------:R-:W-:Y:S01]  /*1a20*/  FSEL R24, R19, RZ, P3 ;  /* 0x000000ff13187208 */ /* 0x000fe20001800000 */
[----:B------:R-:W-:Y:S04]  /*1a30*/  STS [R33+0x700], R12 ;  /* 0x0007000c21007388 */ /* 0x000fe80000000800 */
[----:B------:R-:W-:Y:S04]  /*1a40*/  STS [R30+0x800], R3 ;  /* 0x000800031e007388 */ /* 0x000fe80000000800 */
[----:B------:R0:W-:Y:S04]  /*1a50*/  STS [R27+0x900], R8 ;  /* 0x000900081b007388 */ /* 0x0001e80000000800 */
[----:B------:R-:W-:Y:S04]  /*1a60*/  STS [R20+0xa00], R29 ;  /* 0x000a001d14007388 */ /* 0x000fe80000000800 */
[----:B------:R-:W-:Y:S01]  /*1a70*/  STS [R21+0xb00], R24 ;  /* 0x000b001815007388 */ /* 0x000fe20000000800 */
[----:B------:R-:W-:-:S04]  /*1a80*/  FSETP.GTU.AND P4, PT, R48, RZ, PT ;  /* 0x000000ff3000720b */ /* 0x000fc80003f8c000 */
[----:B0-----:R-:W-:Y:S02]  /*1a90*/  SEL R27, RZ, 0x1, P4 ;  /* 0x00000001ff1b7807 */ /* 0x001fe40002000000 */
[----:B------:R-:W-:Y:S02]  /*1aa0*/  SEL R30, RZ, 0x1, P6 ;  /* 0x00000001ff1e7807 */ /* 0x000fe40003000000 */
[----:B------:R-:W-:Y:S01]  /*1ab0*/  PRMT R32, R32, 0x3340, R37 ;  /* 0x0000334020207816 */ /* 0x000fe20000000025 */
[----:B---3--:R-:W-:Y:S01]  /*1ac0*/  FFMA R4, R40, R45, R4 ;  /* 0x0000002d28047223 */ /* 0x008fe20000000004 */
[----:B------:R-:W-:Y:S01]  /*1ad0*/  FFMA R6, R42, R23, R6 ;  /* 0x000000172a067223 */ /* 0x000fe20000000006 */
[----:B------:R-:W-:-:S03]  /*1ae0*/  FFMA R5, R41, R44, R5 ;  /* 0x0000002c29057223 */ /* 0x000fc60000000005 */
[----:B------:R-:W-:Y:S01]  /*1af0*/  FSETP.GEU.AND P2, PT, R4, RZ, PT ;  /* 0x000000ff0400720b */ /* 0x000fe20003f4e000 */
[----:B------:R-:W-:-:S03]  /*1b00*/  FFMA R7, R43, R34, R7 ;  /* 0x000000222b077223 */ /* 0x000fc60000000007 */
[----:B------:R-:W-:Y:S02]  /*1b10*/  FSEL R9, R4, RZ, P2 ;  /* 0x000000ff04097208 */ /* 0x000fe40001000000 */
[C---:B------:R-:W-:Y:S02]  /*1b20*/  FSETP.GEU.AND P2, PT, R6.reuse, RZ, PT ;  /* 0x000000ff0600720b */ /* 0x040fe40003f4e000 */
[----:B------:R-:W-:Y:S02]  /*1b30*/  FSETP.GEU.AND P3, PT, R5, RZ, PT ;  /* 0x000000ff0500720b */ /* 0x000fe40003f6e000 */
[----:B------:R-:W-:Y:S02]  /*1b40*/  FSEL R31, R6, RZ, P2 ;  /* 0x000000ff061f7208 */ /* 0x000fe40001000000 */
[----:B------:R-:W-:Y:S02]  /*1b50*/  FSETP.GEU.AND P2, PT, R7, RZ, PT ;  /* 0x000000ff0700720b */ /* 0x000fe40003f4e000 */
[----:B------:R-:W-:-:S02]  /*1b60*/  FSEL R10, R5, RZ, P3 ;  /* 0x000000ff050a7208 */ /* 0x000fc40001800000 */
[----:B------:R-:W-:Y:S01]  /*1b70*/  FSEL R28, R7, RZ, P2 ;  /* 0x000000ff071c7208 */ /* 0x000fe20001000000 */
[----:B------:R-:W-:Y:S04]  /*1b80*/  STS [R22+0xc00], R9 ;  /* 0x000c000916007388 */ /* 0x000fe80000000800 */
[----:B------:R-:W-:Y:S04]  /*1b90*/  STS [R25+0xd00], R10 ;  /* 0x000d000a19007388 */ /* 0x000fe80000000800 */
[----:B------:R0:W-:Y:S04]  /*1ba0*/  STS [R26+0xe00], R31 ;  /* 0x000e001f1a007388 */ /* 0x0001e80000000800 */
[----:B------:R1:W-:Y:S01]  /*1bb0*/  STS [R35+0xf00], R28 ;  /* 0x000f001c23007388 */ /* 0x0003e20000000800 */
[----:B------:R-:W-:Y:S01]  /*1bc0*/  BAR.SYNC.DEFER_BLOCKING 0x0 ;  /* 0x0000000000007b1d */ /* 0x000fe20000010000 */
[----:B------:R-:W-:-:S04]  /*1bd0*/  FSETP.GTU.AND P3, PT, R12, RZ, PT ;  /* 0x000000ff0c00720b */ /* 0x000fc80003f6c000 */
[----:B0-----:R-:W-:Y:S02]  /*1be0*/  SEL R26, RZ, 0x1, P3 ;  /* 0x00000001ff1a7807 */ /* 0x001fe40001800000 */
[----:B------:R-:W-:Y:S02]  /*1bf0*/  FSETP.GTU.AND P3, PT, R24, RZ, PT ;  /* 0x000000ff1800720b */ /* 0x000fe40003f6c000 */
[----:B------:R-:W0:Y:S01]  /*1c00*/  LDC.64 R24, c[0x0][0x238] ;  /* 0x00008e00ff187b82 */ /* 0x000e220000000a00 */
[----:B------:R-:W-:Y:S04]  /*1c10*/  LDS R4, [R46] ;  /* 0x000000002e047984 */ /* 0x000fe80000000800 */
[----:B------:R-:W-:Y:S04]  /*1c20*/  LDS R5, [R46+0x4] ;  /* 0x000004002e057984 */ /* 0x000fe80000000800 */
[----:B------:R-:W-:Y:S04]  /*1c30*/  LDS R6, [R46+0x8] ;  /* 0x000008002e067984 */ /* 0x000fe80000000800 */
[----:B------:R-:W2:Y:S04]  /*1c40*/  LDS R7, [R46+0xc] ;  /* 0x00000c002e077984 */ /* 0x000ea80000000800 */
[----:B------:R-:W-:Y:S04]  /*1c50*/  LDS R12, [R39+0x1000] ;  /* 0x00100000270c7984 */ /* 0x000fe80000000800 */
[----:B------:R-:W-:Y:S04]  /*1c60*/  LDS R13, [R39+0x1004] ;  /* 0x00100400270d7984 */ /* 0x000fe80000000800 */
[----:B------:R-:W-:Y:S04]  /*1c70*/  LDS R14, [R39+0x1008] ;  /* 0x00100800270e7984 */ /* 0x000fe80000000800 */
[----:B------:R-:W3:Y:S04]  /*1c80*/  LDS R15, [R39+0x100c] ;  /* 0x00100c00270f7984 */ /* 0x000ee80000000800 */
[----:B------:R-:W-:Y:S04]  /*1c90*/  LDS R16, [R38+0x2000] ;  /* 0x0020000026107984 */ /* 0x000fe80000000800 */
[----:B------:R-:W-:Y:S04]  /*1ca0*/  LDS R17, [R38+0x2004] ;  /* 0x0020040026117984 */ /* 0x000fe80000000800 */
[----:B------:R-:W-:Y:S04]  /*1cb0*/  LDS R18, [R38+0x2008] ;  /* 0x0020080026127984 */ /* 0x000fe80000000800 */
[----:B------:R-:W4:Y:S04]  /*1cc0*/  LDS R19, [R38+0x200c] ;  /* 0x00200c0026137984 */ /* 0x000f280000000800 */
[----:B------:R-:W-:Y:S04]  /*1cd0*/  LDS R20, [R36+0x3000] ;  /* 0x0030000024147984 */ /* 0x000fe80000000800 */
[----:B------:R-:W-:Y:S04]  /*1ce0*/  LDS R21, [R36+0x3004] ;  /* 0x0030040024157984 */ /* 0x000fe80000000800 */
[----:B------:R-:W-:Y:S04]  /*1cf0*/  LDS R22, [R36+0x3008] ;  /* 0x0030080024167984 */ /* 0x000fe80000000800 */
[----:B------:R-:W5:Y:S01]  /*1d00*/  LDS R23, [R36+0x300c] ;  /* 0x00300c0024177984 */ /* 0x000f620000000800 */
[----:B------:R-:W-:-:S02]  /*1d10*/  FSETP.GTU.AND P2, PT, R29, RZ, PT ;  /* 0x000000ff1d00720b */ /* 0x000fc40003f4c000 */
[----:B------:R-:W-:Y:S02]  /*1d20*/  SEL R29, RZ, 0x1, P5 ;  /* 0x00000001ff1d7807 */ /* 0x000fe40002800000 */
[----:B------:R-:W-:Y:S02]  /*1d30*/  SEL R33, RZ, 0x1, P3 ;  /* 0x00000001ff217807 */ /* 0x000fe40001800000 */
[----:B------:R-:W-:Y:S02]  /*1d40*/  SEL R34, RZ, 0x1, P2 ;  /* 0x00000001ff227807 */ /* 0x000fe40001000000 */
[----:B------:R-:W-:Y:S02]  /*1d50*/  FSETP.GTU.AND P2, PT, R3, RZ, PT ;  /* 0x000000ff0300720b */ /* 0x000fe40003f4c000 */
[----:B------:R-:W-:Y:S02]  /*1d60*/  FSETP.GTU.AND P3, PT, R8, RZ, PT ;  /* 0x000000ff0800720b */ /* 0x000fe40003f6c000 */
[----:B------:R-:W-:-:S02]  /*1d70*/  FSETP.GTU.AND P5, PT, R28, RZ, PT ;  /* 0x000000ff1c00720b */ /* 0x000fc40003fac000 */
[----:B------:R-:W-:Y:S02]  /*1d80*/  FSETP.GTU.AND P4, PT, R31, RZ, PT ;  /* 0x000000ff1f00720b */ /* 0x000fe40003f8c000 */
[----:B------:R-:W-:Y:S02]  /*1d90*/  SEL R31, RZ, 0x1, P3 ;  /* 0x00000001ff1f7807 */ /* 0x000fe40001800000 */
[----:B------:R-:W-:Y:S02]  /*1da0*/  SEL R8, RZ, 0x1, P2 ;  /* 0x00000001ff087807 */ /* 0x000fe40001000000 */
[----:B------:R-:W-:Y:S02]  /*1db0*/  SEL R3, RZ, 0x1, P5 ;  /* 0x00000001ff037807 */ /* 0x000fe40002800000 */
[----:B-1----:R-:W-:Y:S02]  /*1dc0*/  SEL R28, RZ, 0x1, P4 ;  /* 0x00000001ff1c7807 */ /* 0x002fe40002000000 */
[----:B------:R-:W-:-:S02]  /*1dd0*/  FSETP.GTU.AND P3, PT, R10, RZ, PT ;  /* 0x000000ff0a00720b */ /* 0x000fc40003f6c000 */
[----:B------:R-:W-:Y:S02]  /*1de0*/  FSETP.GTU.AND P2, PT, R9, RZ, PT ;  /* 0x000000ff0900720b */ /* 0x000fe40003f4c000 */
[----:B------:R-:W-:Y:S02]  /*1df0*/  PRMT R31, R8, 0x3340, R31 ;  /* 0x00003340081f7816 */ /* 0x000fe4000000001f */
[----:B------:R-:W-:Y:S02]  /*1e00*/  PRMT R10, R28, 0x3340, R3 ;  /* 0x000033401c0a7816 */ /* 0x000fe40000000003 */
[----:B------:R-:W-:Y:S02]  /*1e10*/  SEL R3, RZ, 0x1, P3 ;  /* 0x00000001ff037807 */ /* 0x000fe40001800000 */
[----:B------:R-:W-:Y:S01]  /*1e20*/  SEL R8, RZ, 0x1, P2 ;  /* 0x00000001ff087807 */ /* 0x000fe20001000000 */
[----:B------:R-:W-:Y:S01]  /*1e30*/  VIADD R9, R2, 0x400 ;  /* 0x0000040002097836 */ /* 0x000fe20000000000 */
[----:B------:R-:W-:-:S02]  /*1e40*/  PRMT R26, R27, 0x3340, R26 ;  /* 0x000033401b1a7816 */ /* 0x000fc4000000001a */
[----:B------:R-:W-:Y:S01]  /*1e50*/  PRMT R27, R30, 0x3340, R29 ;  /* 0x000033401e1b7816 */ /* 0x000fe2000000001d */
[----:B------:R-:W-:Y:S01]  /*1e60*/  VIADD R29, R2, 0x800 ;  /* 0x00000800021d7836 */ /* 0x000fe20000000000 */
[----:B------:R-:W-:Y:S01]  /*1e70*/  PRMT R30, R34, 0x3340, R33 ;  /* 0x00003340221e7816 */ /* 0x000fe20000000021 */
[----:B------:R-:W-:Y:S01]  /*1e80*/  VIADD R33, R2, 0xc00 ;  /* 0x00000c0002217836 */ /* 0x000fe20000000000 */
[----:B------:R-:W-:Y:S01]  /*1e90*/  PRMT R37, R8, 0x3340, R3 ;  /* 0x0000334008257816 */ /* 0x000fe20000000003 */
[----:B0-----:R-:W-:Y:S01]  /*1ea0*/  IMAD.WIDE R2, R2, 0x4, R24 ;  /* 0x0000000402027825 */ /* 0x001fe200078e0218 */
[----:B------:R-:W-:-:S03]  /*1eb0*/  IADD3 R34, P2, R0, UR4, RZ ;  /* 0x0000000400227c10 */ /* 0x000fc6000ff5e0ff */
[--C-:B------:R-:W-:Y:S01]  /*1ec0*/  IMAD.WIDE R8, R9, 0x4, R24.reuse ;  /* 0x0000000409087825 */ /* 0x100fe200078e0218 */
[----:B--2---:R0:W-:Y:S03]  /*1ed0*/  @!P1 STG.E.128 desc[UR6][R2.64], R4 ;  /* 0x0000000402009986 */ /* 0x0041e6000c101d06 */
[--C-:B------:R-:W-:Y:S01]  /*1ee0*/  IMAD.WIDE R28, R29, 0x4, R24.reuse ;  /* 0x000000041d1c7825 */ /* 0x100fe200078e0218 */
[----:B---3--:R0:W-:Y:S03]  /*1ef0*/  @!P1 STG.E.128 desc[UR6][R8.64], R12 ;  /* 0x0000000c08009986 */ /* 0x0081e6000c101d06 */
[----:B------:R-:W-:Y:S01]  /*1f00*/  IMAD.WIDE R24, R33, 0x4, R24 ;  /* 0x0000000421187825 */ /* 0x000fe200078e0218 */
[----:B----4-:R0:W-:Y:S01]  /*1f10*/  @!P1 STG.E.128 desc[UR6][R28.64], R16 ;  /* 0x000000101c009986 */ /* 0x0101e2000c101d06 */
[----:B------:R-:W-:-:S03]  /*1f20*/  LEA.HI.X.SX32 R35, R0, UR5, 0x1, P2 ;  /* 0x0000000500237c11 */ /* 0x000fc600090f0eff */
[----:B-----5:R0:W-:Y:S01]  /*1f30*/  @!P1 STG.E.128 desc[UR6][R24.64], R20 ;  /* 0x0000001418009986 */ /* 0x0201e2000c101d06 */
[----:B------:R-:W-:Y:S02]  /*1f40*/  PRMT R40, R11, 0x5410, R32 ;  /* 0x000054100b287816 */ /* 0x000fe40000000020 */
[----:B------:R-:W-:Y:S02]  /*1f50*/  PRMT R41, R27, 0x5410, R26 ;  /* 0x000054101b297816 */ /* 0x000fe4000000001a */
[----:B------:R-:W-:Y:S02]  /*1f60*/  PRMT R42, R31, 0x5410, R30 ;  /* 0x000054101f2a7816 */ /* 0x000fe4000000001e */
[----:B------:R-:W-:Y:S01]  /*1f70*/  PRMT R43, R37, 0x5410, R10 ;  /* 0x00005410252b7816 */ /* 0x000fe2000000000a */
[----:B0-----:R-:W-:Y:S06]  /*1f80*/  @P0 EXIT ;  /* 0x000000000000094d */ /* 0x001fec0003800000 */
[----:B------:R-:W-:Y:S01]  /*1f90*/  STG.E.128 desc[UR6][R34.64], R40 ;  /* 0x0000002822007986 */ /* 0x000fe2000c101d06 */
[----:B------:R-:W-:Y:S05]  /*1fa0*/  EXIT ;  /* 0x000000000000794d */ /* 0x000fea0003800000 */
.L_x_0:
[----:B------:R-:W-:-:S00]  /*1fb0*/  BRA `(.L_x_0) ;  /* 0xfffffffc00fc7947 */ /* 0x000fc0000383ffff */
[----:B------:R-:W-:-:S00]  /*1fc0*/  NOP ;  /* 0x0000000000007918 */ /* 0x000fc00000000000 */
        /* <DEDUP_REMOVED lines=11> */
.L_x_1:


//--------------------- .nv.global.init           --------------------------
	.section	.nv.global.init,"aw",@progbits
.nv.global.init:
	.type		_$_str,@object
	.size		_$_str,(_$_str_$_2 - _$_str)
_$_str:
        /*0000*/ 	.byte	0x5f, 0x5f, 0x43, 0x55, 0x44, 0x41, 0x5f, 0x46, 0x54, 0x5a, 0x00
	.type		_$_str_$_2,@object
	.size		_$_str_$_2,(.L_1 - _$_str_$_2)
_$_str_$_2:
        /*000b*/ 	.byte	0x5f, 0x5f, 0x43, 0x55, 0x44, 0x41, 0x5f, 0x50, 0x52, 0x45, 0x43, 0x5f, 0x53, 0x51, 0x52, 0x54
        /*001b*/ 	.byte	0x00
.L_1:


//--------------------- .nv.shared.triton_poi_fused__native_batch_norm_legit_no_training_relu_threshold_backward_17 --------------------------
	.section	.nv.shared.triton_poi_fused__native_batch_norm_legit_no_training_relu_threshold_backward_17,"aw",@nobits
	.sectionflags	@""
	.align	16
	.zero		1024


//--------------------- .nv.constant0.triton_poi_fused__native_batch_norm_legit_no_training_relu_threshold_backward_17 --------------------------
	.section	.nv.constant0.triton_poi_fused__native_batch_norm_legit_no_training_relu_threshold_backward_17,"a",@progbits
	.sectionflags	@""
	.align	4
.nv.constant0.triton_poi_fused__native_batch_norm_legit_no_training_relu_threshold_backward_17:
	.zero		592
